	.target	sm_90a

	.elftype	@"ET_EXEC"


//--------------------- .note.nv.tkinfo           --------------------------
	.section	.note.nv.tkinfo,"",@"SHT_NOTE"
	.sectionflags	@"SHF_NOTE_NV_TKINFO"
	.tkinfo
        /*0018*/ 	.word	0x00000002
        /*0030*/ 	.string	""
        /*0030*/ 	.string	"ptxas"
        /*0030*/ 	.string	"Cuda compilation tools, release 13.0, V13.0.88"
        /*0030*/ 	.string	"Build cuda_13.0.r13.0/compiler.36424714_0"
        /*0030*/ 	.string	"-arch sm_90a -m 64 "



//--------------------- .note.nv.cuinfo           --------------------------
	.section	.note.nv.cuinfo,"",@"SHT_NOTE"
	.sectionflags	@"SHF_NOTE_NV_CUINFO"
        /*0018*/ 	.short	0x0002
        /*001a*/ 	.short	0x005a
        /*001c*/ 	.short	0x0082
	.zero		2


//--------------------- .nv.info                  --------------------------
	.section	.nv.info,"",@"SHT_CUDA_INFO"
	.align	4


	//----- nvinfo : EIATTR_REGCOUNT
	.align		4
        /*0000*/ 	.byte	0x04, 0x2f
        /*0002*/ 	.short	(.L_12 - .L_11)
	.align		4
.L_11:
        /*0004*/ 	.word	index@(_ZN7cutlass13device_kernelINS_4gemm6kernel13GemmUniversalIN4cute5tupleIJiiiiEEENS1_10collective13CollectiveMmaINS1_37MainloopSm90TmaGmmaWarpSpecializedFP8ILi18ENS5_IJNS4_1CILi4EEESB_NSA_ILi1EEEEEENS1_35KernelTmaWarpSpecializedCooperativeEEENS5_IJNSA_ILi256EEENSA_ILi128EEENSA_ILi32EEEEEENS_12float_e4m3_tENS5_IJlSC_lEEESK_SL_NS4_8TiledMMAINS4_8MMA_AtomIJNS4_4SM904GMMA31MMA_64x128x32_F32E4M3E4M3_SS_TNILNSP_7ScaleInE1ELSR_1EEEEEENS4_6LayoutINS5_IJNSA_ILi2EEESC_SC_EEENS5_IJSC_NSA_ILi0EEESX_EEEEENS5_IJNS4_10UnderscoreES10_S10_EEEEENS4_23SM90_TMA_LOAD_MULTICASTENS4_14ComposedLayoutINS4_7SwizzleILi1ELi4ELi3EEENS4_18smem_ptr_flag_bitsILi8EEENSU_INS5_IJNSA_ILi8EEESI_EEENS5_IJSI_SC_EEEEEEEvNS4_8identityES13_S1D_vS1E_EENS_8epilogue10collective6detail29Sm90TmaWarpSpecializedAdapterINS1H_15DefaultEpilogueISK_SL_SL_NS1G_6thread17LinearCombinationISK_Li1EffLNS1L_9ScaleType4KindE0ELNS_15FloatRoundStyleE2ESK_EENS1_15EpilogueDefaultEEEEEvvEEEEvNT_6ParamsE)
        /*0008*/ 	.word	0x000000a8


	//----- nvinfo : EIATTR_FRAME_SIZE
	.align		4
.L_12:
        /*000c*/ 	.byte	0x04, 0x11
        /*000e*/ 	.short	(.L_14 - .L_13)
	.align		4
.L_13:
        /*0010*/ 	.word	index@(_ZN7cutlass13device_kernelINS_4gemm6kernel13GemmUniversalIN4cute5tupleIJiiiiEEENS1_10collective13CollectiveMmaINS1_37MainloopSm90TmaGmmaWarpSpecializedFP8ILi18ENS5_IJNS4_1CILi4EEESB_NSA_ILi1EEEEEENS1_35KernelTmaWarpSpecializedCooperativeEEENS5_IJNSA_ILi256EEENSA_ILi128EEENSA_ILi32EEEEEENS_12float_e4m3_tENS5_IJlSC_lEEESK_SL_NS4_8TiledMMAINS4_8MMA_AtomIJNS4_4SM904GMMA31MMA_64x128x32_F32E4M3E4M3_SS_TNILNSP_7ScaleInE1ELSR_1EEEEEENS4_6LayoutINS5_IJNSA_ILi2EEESC_SC_EEENS5_IJSC_NSA_ILi0EEESX_EEEEENS5_IJNS4_10UnderscoreES10_S10_EEEEENS4_23SM90_TMA_LOAD_MULTICASTENS4_14ComposedLayoutINS4_7SwizzleILi1ELi4ELi3EEENS4_18smem_ptr_flag_bitsILi8EEENSU_INS5_IJNSA_ILi8EEESI_EEENS5_IJSI_SC_EEEEEEEvNS4_8identityES13_S1D_vS1E_EENS_8epilogue10collective6detail29Sm90TmaWarpSpecializedAdapterINS1H_15DefaultEpilogueISK_SL_SL_NS1G_6thread17LinearCombinationISK_Li1EffLNS1L_9ScaleType4KindE0ELNS_15FloatRoundStyleE2ESK_EENS1_15EpilogueDefaultEEEEEvvEEEEvNT_6ParamsE)
        /*0014*/ 	.word	0x00000108


	//----- nvinfo : EIATTR_MIN_STACK_SIZE
	.align		4
.L_14:
        /*0018*/ 	.byte	0x04, 0x12
        /*001a*/ 	.short	(.L_16 - .L_15)
	.align		4
.L_15:
        /*001c*/ 	.word	index@(_ZN7cutlass13device_kernelINS_4gemm6kernel13GemmUniversalIN4cute5tupleIJiiiiEEENS1_10collective13CollectiveMmaINS1_37MainloopSm90TmaGmmaWarpSpecializedFP8ILi18ENS5_IJNS4_1CILi4EEESB_NSA_ILi1EEEEEENS1_35KernelTmaWarpSpecializedCooperativeEEENS5_IJNSA_ILi256EEENSA_ILi128EEENSA_ILi32EEEEEENS_12float_e4m3_tENS5_IJlSC_lEEESK_SL_NS4_8TiledMMAINS4_8MMA_AtomIJNS4_4SM904GMMA31MMA_64x128x32_F32E4M3E4M3_SS_TNILNSP_7ScaleInE1ELSR_1EEEEEENS4_6LayoutINS5_IJNSA_ILi2EEESC_SC_EEENS5_IJSC_NSA_ILi0EEESX_EEEEENS5_IJNS4_10UnderscoreES10_S10_EEEEENS4_23SM90_TMA_LOAD_MULTICASTENS4_14ComposedLayoutINS4_7SwizzleILi1ELi4ELi3EEENS4_18smem_ptr_flag_bitsILi8EEENSU_INS5_IJNSA_ILi8EEESI_EEENS5_IJSI_SC_EEEEEEEvNS4_8identityES13_S1D_vS1E_EENS_8epilogue10collective6detail29Sm90TmaWarpSpecializedAdapterINS1H_15DefaultEpilogueISK_SL_SL_NS1G_6thread17LinearCombinationISK_Li1EffLNS1L_9ScaleType4KindE0ELNS_15FloatRoundStyleE2ESK_EENS1_15EpilogueDefaultEEEEEvvEEEEvNT_6ParamsE)
        /*0020*/ 	.word	0x00000108
.L_16:


//--------------------- .nv.compat                --------------------------
	.section	.nv.compat,"",@"SHT_CUDA_COMPAT_INFO"
	.align	4
        /*0000*/ 	.byte	0x02, 0x09, 0x01, 0x00, 0x02, 0x02, 0x04, 0x00, 0x02, 0x05, 0x05, 0x00, 0x03, 0x07, 0x01, 0x01
        /*0010*/ 	.byte	0x02, 0x03, 0x01, 0x00, 0x02, 0x06, 0x01, 0x00, 0x04, 0x0b, 0x08, 0x00, 0x00, 0x00, 0x00, 0x00
        /*0020*/ 	.byte	0x00, 0x00, 0x00, 0x00


//--------------------- .nv.info._ZN7cutlass13device_kernelINS_4gemm6kernel13GemmUniversalIN4cute5tupleIJiiiiEEENS1_10collective13CollectiveMmaINS1_37MainloopSm90TmaGmmaWarpSpecializedFP8ILi18ENS5_IJNS4_1CILi4EEESB_NSA_ILi1EEEEEENS1_35KernelTmaWarpSpecializedCooperativeEEENS5_IJNSA_ILi256EEENSA_ILi128EEENSA_ILi32EEEEEENS_12float_e4m3_tENS5_IJlSC_lEEESK_SL_NS4_8TiledMMAINS4_8MMA_AtomIJNS4_4SM904GMMA31MMA_64x128x32_F32E4M3E4M3_SS_TNILNSP_7ScaleInE1ELSR_1EEEEEENS4_6LayoutINS5_IJNSA_ILi2EEESC_SC_EEENS5_IJSC_NSA_ILi0EEESX_EEEEENS5_IJNS4_10UnderscoreES10_S10_EEEEENS4_23SM90_TMA_LOAD_MULTICASTENS4_14ComposedLayoutINS4_7SwizzleILi1ELi4ELi3EEENS4_18smem_ptr_flag_bitsILi8EEENSU_INS5_IJNSA_ILi8EEESI_EEENS5_IJSI_SC_EEEEEEEvNS4_8identityES13_S1D_vS1E_EENS_8epilogue10collective6detail29Sm90TmaWarpSpecializedAdapterINS1H_15DefaultEpilogueISK_SL_SL_NS1G_6thread17LinearCombinationISK_Li1EffLNS1L_9ScaleType4KindE0ELNS_15FloatRoundStyleE2ESK_EENS1_15EpilogueDefaultEEEEEvvEEEEvNT_6ParamsE --------------------------
	.section	.nv.info._ZN7cutlass13device_kernelINS_4gemm6kernel13GemmUniversalIN4cute5tupleIJiiiiEEENS1_10collective13CollectiveMmaINS1_37MainloopSm90TmaGmmaWarpSpecializedFP8ILi18ENS5_IJNS4_1CILi4EEESB_NSA_ILi1EEEEEENS1_35KernelTmaWarpSpecializedCooperativeEEENS5_IJNSA_ILi256EEENSA_ILi128EEENSA_ILi32EEEEEENS_12float_e4m3_tENS5_IJlSC_lEEESK_SL_NS4_8TiledMMAINS4_8MMA_AtomIJNS4_4SM904GMMA31MMA_64x128x32_F32E4M3E4M3_SS_TNILNSP_7ScaleInE1ELSR_1EEEEEENS4_6LayoutINS5_IJNSA_ILi2EEESC_SC_EEENS5_IJSC_NSA_ILi0EEESX_EEEEENS5_IJNS4_10UnderscoreES10_S10_EEEEENS4_23SM90_TMA_LOAD_MULTICASTENS4_14ComposedLayoutINS4_7SwizzleILi1ELi4ELi3EEENS4_18smem_ptr_flag_bitsILi8EEENSU_INS5_IJNSA_ILi8EEESI_EEENS5_IJSI_SC_EEEEEEEvNS4_8identityES13_S1D_vS1E_EENS_8epilogue10collective6detail29Sm90TmaWarpSpecializedAdapterINS1H_15DefaultEpilogueISK_SL_SL_NS1G_6thread17LinearCombinationISK_Li1EffLNS1L_9ScaleType4KindE0ELNS_15FloatRoundStyleE2ESK_EENS1_15EpilogueDefaultEEEEEvvEEEEvNT_6ParamsE,"",@"SHT_CUDA_INFO"
	.sectionflags	@""
	.align	4


	//----- nvinfo : EIATTR_CUDA_API_VERSION
	.align		4
        /*0000*/ 	.byte	0x04, 0x37
        /*0002*/ 	.short	(.L_18 - .L_17)
.L_17:
        /*0004*/ 	.word	0x00000082


	//----- nvinfo : EIATTR_KPARAM_INFO
	.align		4
.L_18:
        /*0008*/ 	.byte	0x04, 0x17
        /*000a*/ 	.short	(.L_20 - .L_19)
.L_19:
        /*000c*/ 	.word	0x00000000
        /*0010*/ 	.short	0x0000
        /*0012*/ 	.short	0x0070
        /*0014*/ 	.byte	0x00, 0xf0, 0x01, 0x10


	//----- nvinfo : EIATTR_SPARSE_MMA_MASK
	.align		4
.L_20:
        /*0018*/ 	.byte	0x03, 0x50
        /*001a*/ 	.short	0x0000


	//----- nvinfo : EIATTR_MAXREG_COUNT
	.align		4
        /*001c*/ 	.byte	0x03, 0x1b
        /*001e*/ 	.short	0x00a8


	//----- nvinfo : EIATTR_NUM_BARRIERS
	.align		4
        /*0020*/ 	.byte	0x02, 0x4c
        /*0022*/ 	.byte	0x01
	.zero		1


	//----- nvinfo : EIATTR_ANNOTATIONS
	.align		4
        /*0024*/ 	.byte	0x04, 0x55
        /*0026*/ 	.short	(.L_22 - .L_21)


	//   ....[0]....
.L_21:
        /*0028*/ 	.word	0x00000001
        /*002c*/ 	.byte	0x20, 0x09, 0x00, 0x00, 0x01, 0x00, 0x00, 0x00, 0x10, 0x0a, 0x00, 0x00, 0x01, 0x00, 0x00, 0x00
        /* <DEDUP_REMOVED lines=198> */
        /*0c9c*/ 	.byte	0xc0, 0x0f, 0x01, 0x00


	//----- nvinfo : EIATTR_MERCURY_ISA_VERSION
	.align		4
.L_22:
        /*0ca0*/ 	.byte	0x03, 0x5f
        /*0ca2*/ 	.short	0x0101


	//----- nvinfo : EIATTR_INT_WARP_WIDE_INSTR_OFFSETS
	.align		4
        /*0ca4*/ 	.byte	0x04, 0x31
        /*0ca6*/ 	.short	(.L_24 - .L_23)


	//   ....[0]....
.L_23:
        /*0ca8*/ 	.word	0x00000760


	//   ....[1]....
        /*0cac*/ 	.word	0x00000770


	//   ....[2]....
        /*0cb0*/ 	.word	0x000008f0


	//----- nvinfo : EIATTR_COOP_GROUP_MASK_REGIDS
	.align		4
.L_24:
        /*0cb4*/ 	.byte	0x04, 0x29
        /*0cb6*/ 	.short	(.L_26 - .L_25)


	//   ....[0]....
.L_25:
        /*0cb8*/ 	.word	0xffffffff


	//   ....[1]....
        /*0cbc*/ 	.word	0xffffffff


	//   ....[2]....
        /*0cc0*/ 	.word	0xffffffff


	//   ....[3]....
        /*0cc4*/ 	.word	0xffffffff


	//   ....[4]....
        /*0cc8*/ 	.word	0xffffffff


	//   ....[5]....
        /*0ccc*/ 	.word	0xffffffff


	//----- nvinfo : EIATTR_COOP_GROUP_INSTR_OFFSETS
	.align		4
.L_26:
        /*0cd0*/ 	.byte	0x04, 0x28
        /*0cd2*/ 	.short	(.L_28 - .L_27)


	//   ....[0]....
.L_27:
        /*0cd4*/ 	.word	0x00000070


	//   ....[1]....
        /*0cd8*/ 	.word	0x00000080


	//   ....[2]....
        /*0cdc*/ 	.word	0x000001a0


	//   ....[3]....
        /*0ce0*/ 	.word	0x000005c0


	//   ....[4]....
        /*0ce4*/ 	.word	0x00000a50


	//   ....[5]....
        /*0ce8*/ 	.word	0x000017d0


	//----- nvinfo : EIATTR_REG_RECONFIG
	.align		4
.L_28:
        /*0cec*/ 	.byte	0x01, 0x54
	.zero		2


	//----- nvinfo : EIATTR_MBARRIER_INSTR_OFFSETS
	.align		4
        /*0cf0*/ 	.byte	0x04, 0x39
        /*0cf2*/ 	.short	(.L_30 - .L_29)


	//   ....[0]....
.L_29:
        /*0cf4*/ 	.word	0x00000360
        /*0cf8*/ 	.word	0x000000ff
        /*0cfc*/ 	.word	0x00000000
        /*0d00*/ 	.short	0x0100
        /*0d02*/ 	.byte	0x09
	.zero		1


	//   ....[1]....
        /*0d04*/ 	.word	0x00000370
        /*0d08*/ 	.word	0x000000ff
        /*0d0c*/ 	.word	0x00000090
        /*0d10*/ 	.short	0x0100
        /*0d12*/ 	.byte	0x09
	.zero		1


	//   ....[2]....
        /*0d14*/ 	.word	0x00000380
        /*0d18*/ 	.word	0x000000ff
        /*0d1c*/ 	.word	0x00000008
        /*0d20*/ 	.short	0x0100
        /*0d22*/ 	.byte	0x09
	.zero		1


	//   ....[3]....
        /*0d24*/ 	.word	0x00000390
        /*0d28*/ 	.word	0x000000ff
        /*0d2c*/ 	.word	0x00000098
        /*0d30*/ 	.short	0x0100
        /*0d32*/ 	.byte	0x09
	.zero		1


	//   ....[4]....
        /*0d34*/ 	.word	0x000003a0
        /*0d38*/ 	.word	0x000000ff
        /*0d3c*/ 	.word	0x00000010
        /*0d40*/ 	.short	0x0100
        /*0d42*/ 	.byte	0x09
	.zero		1


	//   ....[5]....
        /*0d44*/ 	.word	0x000003b0
        /*0d48*/ 	.word	0x000000ff
        /*0d4c*/ 	.word	0x000000a0
        /*0d50*/ 	.short	0x0100
        /*0d52*/ 	.byte	0x09
	.zero		1


	//   ....[6]....
        /*0d54*/ 	.word	0x000003c0
        /*0d58*/ 	.word	0x000000ff
        /*0d5c*/ 	.word	0x00000018
        /*0d60*/ 	.short	0x0100
        /*0d62*/ 	.byte	0x09
	.zero		1


	//   ....[7]....
        /*0d64*/ 	.word	0x000003d0
        /*0d68*/ 	.word	0x000000ff
        /*0d6c*/ 	.word	0x000000a8
        /*0d70*/ 	.short	0x0100
        /*0d72*/ 	.byte	0x09
	.zero		1


	//   ....[8]....
        /*0d74*/ 	.word	0x000003e0
        /*0d78*/ 	.word	0x000000ff
        /*0d7c*/ 	.word	0x00000020
        /*0d80*/ 	.short	0x0100
        /*0d82*/ 	.byte	0x09
	.zero		1


	//   ....[9]....
        /*0d84*/ 	.word	0x000003f0
        /*0d88*/ 	.word	0x000000ff
        /*0d8c*/ 	.word	0x000000b0
        /*0d90*/ 	.short	0x0100
        /*0d92*/ 	.byte	0x09
	.zero		1


	//   ....[10]....
        /*0d94*/ 	.word	0x00000400
        /*0d98*/ 	.word	0x000000ff
        /*0d9c*/ 	.word	0x00000028
        /*0da0*/ 	.short	0x0100
        /*0da2*/ 	.byte	0x09
	.zero		1


	//   ....[11]....
        /*0da4*/ 	.word	0x00000410
        /*0da8*/ 	.word	0x000000ff
        /*0dac*/ 	.word	0x000000b8
        /*0db0*/ 	.short	0x0100
        /*0db2*/ 	.byte	0x09
	.zero		1


	//   ....[12]....
        /*0db4*/ 	.word	0x00000420
        /*0db8*/ 	.word	0x000000ff
        /*0dbc*/ 	.word	0x00000030
        /*0dc0*/ 	.short	0x0100
        /*0dc2*/ 	.byte	0x09
	.zero		1


	//   ....[13]....
        /*0dc4*/ 	.word	0x00000430
        /*0dc8*/ 	.word	0x000000ff
        /*0dcc*/ 	.word	0x000000c0
        /*0dd0*/ 	.short	0x0100
        /*0dd2*/ 	.byte	0x09
	.zero		1


	//   ....[14]....
        /*0dd4*/ 	.word	0x00000440
        /*0dd8*/ 	.word	0x000000ff
        /*0ddc*/ 	.word	0x00000038
        /*0de0*/ 	.short	0x0100
        /*0de2*/ 	.byte	0x09
	.zero		1


	//   ....[15]....
        /*0de4*/ 	.word	0x00000450
        /*0de8*/ 	.word	0x000000ff
        /*0dec*/ 	.word	0x000000c8
        /*0df0*/ 	.short	0x0100
        /*0df2*/ 	.byte	0x09
	.zero		1


	//   ....[16]....
        /*0df4*/ 	.word	0x00000460
        /*0df8*/ 	.word	0x000000ff
        /*0dfc*/ 	.word	0x00000040
        /*0e00*/ 	.short	0x0100
        /*0e02*/ 	.byte	0x09
	.zero		1


	//   ....[17]....
        /*0e04*/ 	.word	0x00000470
        /*0e08*/ 	.word	0x000000ff
        /*0e0c*/ 	.word	0x000000d0
        /*0e10*/ 	.short	0x0100
        /*0e12*/ 	.byte	0x09
	.zero		1


	//   ....[18]....
        /*0e14*/ 	.word	0x00000480
        /*0e18*/ 	.word	0x000000ff
        /*0e1c*/ 	.word	0x00000048
        /*0e20*/ 	.short	0x0100
        /*0e22*/ 	.byte	0x09
	.zero		1


	//   ....[19]....
        /*0e24*/ 	.word	0x00000490
        /*0e28*/ 	.word	0x000000ff
        /*0e2c*/ 	.word	0x000000d8
        /*0e30*/ 	.short	0x0100
        /*0e32*/ 	.byte	0x09
	.zero		1


	//   ....[20]....
        /*0e34*/ 	.word	0x000004a0
        /*0e38*/ 	.word	0x000000ff
        /*0e3c*/ 	.word	0x00000050
        /*0e40*/ 	.short	0x0100
        /*0e42*/ 	.byte	0x09
	.zero		1


	//   ....[21]....
        /*0e44*/ 	.word	0x000004b0
        /*0e48*/ 	.word	0x000000ff
        /*0e4c*/ 	.word	0x000000e0
        /*0e50*/ 	.short	0x0100
        /*0e52*/ 	.byte	0x09
	.zero		1


	//   ....[22]....
        /*0e54*/ 	.word	0x000004c0
        /*0e58*/ 	.word	0x000000ff
        /*0e5c*/ 	.word	0x00000058
        /*0e60*/ 	.short	0x0100
        /*0e62*/ 	.byte	0x09
	.zero		1


	//   ....[23]....
        /*0e64*/ 	.word	0x000004d0
        /*0e68*/ 	.word	0x000000ff
        /*0e6c*/ 	.word	0x000000e8
        /*0e70*/ 	.short	0x0100
        /*0e72*/ 	.byte	0x09
	.zero		1


	//   ....[24]....
        /*0e74*/ 	.word	0x000004e0
        /*0e78*/ 	.word	0x000000ff
        /*0e7c*/ 	.word	0x00000060
        /*0e80*/ 	.short	0x0100
        /*0e82*/ 	.byte	0x09
	.zero		1


	//   ....[25]....
        /*0e84*/ 	.word	0x000004f0
        /*0e88*/ 	.word	0x000000ff
        /*0e8c*/ 	.word	0x000000f0
        /*0e90*/ 	.short	0x0100
        /*0e92*/ 	.byte	0x09
	.zero		1


	//   ....[26]....
        /*0e94*/ 	.word	0x00000500
        /*0e98*/ 	.word	0x000000ff
        /*0e9c*/ 	.word	0x00000068
        /*0ea0*/ 	.short	0x0100
        /*0ea2*/ 	.byte	0x09
	.zero		1


	//   ....[27]....
        /*0ea4*/ 	.word	0x00000510
        /*0ea8*/ 	.word	0x000000ff
        /*0eac*/ 	.word	0x000000f8
        /*0eb0*/ 	.short	0x0100
        /*0eb2*/ 	.byte	0x09
	.zero		1


	//   ....[28]....
        /*0eb4*/ 	.word	0x00000520
        /*0eb8*/ 	.word	0x000000ff
        /*0ebc*/ 	.word	0x00000070
        /*0ec0*/ 	.short	0x0100
        /*0ec2*/ 	.byte	0x09
	.zero		1


	//   ....[29]....
        /*0ec4*/ 	.word	0x00000530
        /*0ec8*/ 	.word	0x000000ff
        /*0ecc*/ 	.word	0x00000100
        /*0ed0*/ 	.short	0x0100
        /*0ed2*/ 	.byte	0x09
	.zero		1


	//   ....[30]....
        /*0ed4*/ 	.word	0x00000540
        /*0ed8*/ 	.word	0x000000ff
        /*0edc*/ 	.word	0x00000078
        /*0ee0*/ 	.short	0x0100
        /*0ee2*/ 	.byte	0x09
	.zero		1


	//   ....[31]....
        /*0ee4*/ 	.word	0x00000550
        /*0ee8*/ 	.word	0x000000ff
        /*0eec*/ 	.word	0x00000108
        /*0ef0*/ 	.short	0x0100
        /*0ef2*/ 	.byte	0x09
	.zero		1


	//   ....[32]....
        /*0ef4*/ 	.word	0x00000560
        /*0ef8*/ 	.word	0x000000ff
        /*0efc*/ 	.word	0x00000080
        /*0f00*/ 	.short	0x0100
        /*0f02*/ 	.byte	0x09
	.zero		1


	//   ....[33]....
        /*0f04*/ 	.word	0x00000570
        /*0f08*/ 	.word	0x000000ff
        /*0f0c*/ 	.word	0x00000110
        /*0f10*/ 	.short	0x0100
        /*0f12*/ 	.byte	0x09
	.zero		1


	//   ....[34]....
        /*0f14*/ 	.word	0x00000580
        /*0f18*/ 	.word	0x000000ff
        /*0f1c*/ 	.word	0x00000088
        /*0f20*/ 	.short	0x0100
        /*0f22*/ 	.byte	0x09
	.zero		1


	//   ....[35]....
        /*0f24*/ 	.word	0x00000590
        /*0f28*/ 	.word	0x000000ff
        /*0f2c*/ 	.word	0x00000118
        /*0f30*/ 	.short	0x0100
        /*0f32*/ 	.byte	0x09
	.zero		1


	//   ....[36]....
        /*0f34*/ 	.word	0x00000970
        /*0f38*/ 	.word	0x000000ff
        /*0f3c*/ 	.word	0x00000130
        /*0f40*/ 	.short	0x0100
        /*0f42*/ 	.byte	0x06
	.zero		1


	//   ....[37]....
        /*0f44*/ 	.word	0x000009d0
        /*0f48*/ 	.word	0x000000ff
        /*0f4c*/ 	.word	0x00000138
        /*0f50*/ 	.short	0x0100
        /*0f52*/ 	.byte	0x06
	.zero		1


	//   ....[38]....
        /*0f54*/ 	.word	0x00001fe0
        /*0f58*/ 	.word	0x000000ff
        /*0f5c*/ 	.word	0x00000000
        /*0f60*/ 	.short	0x010a
        /*0f62*/ 	.byte	0x07
	.zero		1


	//   ....[39]....
        /*0f64*/ 	.word	0x00002040
        /*0f68*/ 	.word	0x000000ff
        /*0f6c*/ 	.word	0x00000000
        /*0f70*/ 	.short	0x010a
        /*0f72*/ 	.byte	0x07
	.zero		1


	//   ....[40]....
        /*0f74*/ 	.word	0x00003210
        /*0f78*/ 	.word	0x000000ff
        /*0f7c*/ 	.word	0x00000000
        /*0f80*/ 	.short	0x010a
        /*0f82*/ 	.byte	0x09
	.zero		1


	//   ....[41]....
        /*0f84*/ 	.word	0x00003250
        /*0f88*/ 	.word	0x000000ff
        /*0f8c*/ 	.word	0x00000000
        /*0f90*/ 	.short	0x010a
        /*0f92*/ 	.byte	0x09
	.zero		1


	//   ....[42]....
        /*0f94*/ 	.word	0x000042c0
        /*0f98*/ 	.word	0x000000e5
        /*0f9c*/ 	.word	0x00000000
        /*0fa0*/ 	.short	0x0101
        /*0fa2*/ 	.byte	0x3f
	.zero		1


	//   ....[43]....
        /*0fa4*/ 	.word	0x000054e0
        /*0fa8*/ 	.word	0x00000018
        /*0fac*/ 	.word	0x00000000
        /*0fb0*/ 	.short	0x0101
        /*0fb2*/ 	.byte	0x3f
	.zero		1


	//   ....[44]....
        /*0fb4*/ 	.word	0x0000f9c0
        /*0fb8*/ 	.word	0x0000000b
        /*0fbc*/ 	.word	0x00000090
        /*0fc0*/ 	.short	0x010a
        /*0fc2*/ 	.byte	0x3f
	.zero		1


	//   ....[45]....
        /*0fc4*/ 	.word	0x0000fdb0
        /*0fc8*/ 	.word	0x00000004
        /*0fcc*/ 	.word	0x00000138
        /*0fd0*/ 	.short	0x0101
        /*0fd2*/ 	.byte	0x3f
	.zero		1


	//   ....[46]....
        /*0fd4*/ 	.word	0x00010530
        /*0fd8*/ 	.word	0x00000007
        /*0fdc*/ 	.word	0x00000000
        /*0fe0*/ 	.short	0x010a
        /*0fe2*/ 	.byte	0x3f
	.zero		1


	//   ....[47]....
        /*0fe4*/ 	.word	0x000105b0
        /*0fe8*/ 	.word	0x00000009
        /*0fec*/ 	.word	0x00000000
        /*0ff0*/ 	.short	0x010a
        /*0ff2*/ 	.byte	0x3f
	.zero		1


	//   ....[48]....
        /*0ff4*/ 	.word	0x00010640
        /*0ff8*/ 	.word	0x00000006
        /*0ffc*/ 	.word	0x00000000
        /*1000*/ 	.short	0x010a
        /*1002*/ 	.byte	0x3f
	.zero		1


	//   ....[49]....
        /*1004*/ 	.word	0x000106d0
        /*1008*/ 	.word	0x00000009
        /*100c*/ 	.word	0x00000000
        /*1010*/ 	.short	0x010a
        /*1012*/ 	.byte	0x3f
	.zero		1


	//   ....[50]....
        /*1014*/ 	.word	0x00010760
        /*1018*/ 	.word	0x00000006
        /*101c*/ 	.word	0x00000000
        /*1020*/ 	.short	0x010a
        /*1022*/ 	.byte	0x3f
	.zero		1


	//   ....[51]....
        /*1024*/ 	.word	0x000107f0
        /*1028*/ 	.word	0x00000009
        /*102c*/ 	.word	0x00000000
        /*1030*/ 	.short	0x010a
        /*1032*/ 	.byte	0x3f
	.zero		1


	//   ....[52]....
        /*1034*/ 	.word	0x00010880
        /*1038*/ 	.word	0x00000006
        /*103c*/ 	.word	0x00000000
        /*1040*/ 	.short	0x010a
        /*1042*/ 	.byte	0x3f
	.zero		1


	//   ....[53]....
        /*1044*/ 	.word	0x00010910
        /*1048*/ 	.word	0x00000009
        /*104c*/ 	.word	0x00000000
        /*1050*/ 	.short	0x010a
        /*1052*/ 	.byte	0x3f
	.zero		1


	//   ....[54]....
        /*1054*/ 	.word	0x000109a0
        /*1058*/ 	.word	0x00000006
        /*105c*/ 	.word	0x00000000
        /*1060*/ 	.short	0x010a
        /*1062*/ 	.byte	0x3f
	.zero		1


	//   ....[55]....
        /*1064*/ 	.word	0x00010a30
        /*1068*/ 	.word	0x00000009
        /*106c*/ 	.word	0x00000000
        /*1070*/ 	.short	0x010a
        /*1072*/ 	.byte	0x3f
	.zero		1


	//   ....[56]....
        /*1074*/ 	.word	0x00010ac0
        /*1078*/ 	.word	0x00000006
        /*107c*/ 	.word	0x00000000
        /*1080*/ 	.short	0x010a
        /*1082*/ 	.byte	0x3f
	.zero		1


	//   ....[57]....
        /*1084*/ 	.word	0x00010b50
        /*1088*/ 	.word	0x00000009
        /*108c*/ 	.word	0x00000000
        /*1090*/ 	.short	0x010a
        /*1092*/ 	.byte	0x3f
	.zero		1


	//   ....[58]....
        /*1094*/ 	.word	0x00010be0
        /*1098*/ 	.word	0x00000006
        /*109c*/ 	.word	0x00000000
        /*10a0*/ 	.short	0x010a
        /*10a2*/ 	.byte	0x3f
	.zero		1


	//   ....[59]....
        /*10a4*/ 	.word	0x00010c70
        /*10a8*/ 	.word	0x00000009
        /*10ac*/ 	.word	0x00000000
        /*10b0*/ 	.short	0x010a
        /*10b2*/ 	.byte	0x3f
	.zero		1


	//   ....[60]....
        /*10b4*/ 	.word	0x00010d00
        /*10b8*/ 	.word	0x00000006
        /*10bc*/ 	.word	0x00000000
        /*10c0*/ 	.short	0x010a
        /*10c2*/ 	.byte	0x3f
	.zero		1


	//   ....[61]....
        /*10c4*/ 	.word	0x00010d90
        /*10c8*/ 	.word	0x00000009
        /*10cc*/ 	.word	0x00000000
        /*10d0*/ 	.short	0x010a
        /*10d2*/ 	.byte	0x3f
	.zero		1


	//   ....[62]....
        /*10d4*/ 	.word	0x00010e20
        /*10d8*/ 	.word	0x00000006
        /*10dc*/ 	.word	0x00000000
        /*10e0*/ 	.short	0x010a
        /*10e2*/ 	.byte	0x3f
	.zero		1


	//   ....[63]....
        /*10e4*/ 	.word	0x00010eb0
        /*10e8*/ 	.word	0x00000003
        /*10ec*/ 	.word	0x00000000
        /*10f0*/ 	.short	0x010a
        /*10f2*/ 	.byte	0x3f
	.zero		1


	//   ....[64]....
        /*10f4*/ 	.word	0x00010f20
        /*10f8*/ 	.word	0x00000003
        /*10fc*/ 	.word	0x00000000
        /*1100*/ 	.short	0x010a
        /*1102*/ 	.byte	0x3f
	.zero		1


	//   ....[65]....
        /*1104*/ 	.word	0x00010f90
        /*1108*/ 	.word	0x00000000
        /*110c*/ 	.word	0x00000000
        /*1110*/ 	.short	0x010a
        /*1112*/ 	.byte	0x3f
	.zero		1


	//   ....[66]....
        /*1114*/ 	.word	0x00011070
        /*1118*/ 	.word	0x0000000b
        /*111c*/ 	.word	0x00000090
        /*1120*/ 	.short	0x010a
        /*1122*/ 	.byte	0x3f
	.zero		1


	//   ....[67]....
        /*1124*/ 	.word	0x00011140
        /*1128*/ 	.word	0x00000007
        /*112c*/ 	.word	0x00000000
        /*1130*/ 	.short	0x010a
        /*1132*/ 	.byte	0x3f
	.zero		1


	//   ....[68]....
        /*1134*/ 	.word	0x00011190
        /*1138*/ 	.word	0x00000009
        /*113c*/ 	.word	0x00000000
        /*1140*/ 	.short	0x010a
        /*1142*/ 	.byte	0x3f
	.zero		1


	//   ....[69]....
        /*1144*/ 	.word	0x000111e0
        /*1148*/ 	.word	0x00000006
        /*114c*/ 	.word	0x00000000
        /*1150*/ 	.short	0x010a
        /*1152*/ 	.byte	0x3f
	.zero		1


	//   ....[70]....
        /*1154*/ 	.word	0x00011230
        /*1158*/ 	.word	0x00000009
        /*115c*/ 	.word	0x00000000
        /*1160*/ 	.short	0x010a
        /*1162*/ 	.byte	0x3f
	.zero		1


	//   ....[71]....
        /*1164*/ 	.word	0x00011280
        /*1168*/ 	.word	0x00000006
        /*116c*/ 	.word	0x00000000
        /*1170*/ 	.short	0x010a
        /*1172*/ 	.byte	0x3f
	.zero		1


	//   ....[72]....
        /*1174*/ 	.word	0x000112d0
        /*1178*/ 	.word	0x00000009
        /*117c*/ 	.word	0x00000000
        /*1180*/ 	.short	0x010a
        /*1182*/ 	.byte	0x3f
	.zero		1


	//   ....[73]....
        /*1184*/ 	.word	0x00011320
        /*1188*/ 	.word	0x00000006
        /*118c*/ 	.word	0x00000000
        /*1190*/ 	.short	0x010a
        /*1192*/ 	.byte	0x3f
	.zero		1


	//   ....[74]....
        /*1194*/ 	.word	0x00011370
        /*1198*/ 	.word	0x00000009
        /*119c*/ 	.word	0x00000000
        /*11a0*/ 	.short	0x010a
        /*11a2*/ 	.byte	0x3f
	.zero		1


	//   ....[75]....
        /*11a4*/ 	.word	0x000113c0
        /*11a8*/ 	.word	0x00000006
        /*11ac*/ 	.word	0x00000000
        /*11b0*/ 	.short	0x010a
        /*11b2*/ 	.byte	0x3f
	.zero		1


	//   ....[76]....
        /*11b4*/ 	.word	0x00011410
        /*11b8*/ 	.word	0x00000009
        /*11bc*/ 	.word	0x00000000
        /*11c0*/ 	.short	0x010a
        /*11c2*/ 	.byte	0x3f
	.zero		1


	//   ....[77]....
        /*11c4*/ 	.word	0x00011460
        /*11c8*/ 	.word	0x00000006
        /*11cc*/ 	.word	0x00000000
        /*11d0*/ 	.short	0x010a
        /*11d2*/ 	.byte	0x3f
	.zero		1


	//   ....[78]....
        /*11d4*/ 	.word	0x000114b0
        /*11d8*/ 	.word	0x00000009
        /*11dc*/ 	.word	0x00000000
        /*11e0*/ 	.short	0x010a
        /*11e2*/ 	.byte	0x3f
	.zero		1


	//   ....[79]....
        /*11e4*/ 	.word	0x00011500
        /*11e8*/ 	.word	0x00000006
        /*11ec*/ 	.word	0x00000000
        /*11f0*/ 	.short	0x010a
        /*11f2*/ 	.byte	0x3f
	.zero		1


	//   ....[80]....
        /*11f4*/ 	.word	0x00011550
        /*11f8*/ 	.word	0x00000009
        /*11fc*/ 	.word	0x00000000
        /*1200*/ 	.short	0x010a
        /*1202*/ 	.byte	0x3f
	.zero		1


	//   ....[81]....
        /*1204*/ 	.word	0x000115a0
        /*1208*/ 	.word	0x00000006
        /*120c*/ 	.word	0x00000000
        /*1210*/ 	.short	0x010a
        /*1212*/ 	.byte	0x3f
	.zero		1


	//   ....[82]....
        /*1214*/ 	.word	0x000115f0
        /*1218*/ 	.word	0x00000009
        /*121c*/ 	.word	0x00000000
        /*1220*/ 	.short	0x010a
        /*1222*/ 	.byte	0x3f
	.zero		1


	//   ....[83]....
        /*1224*/ 	.word	0x00011640
        /*1228*/ 	.word	0x00000006
        /*122c*/ 	.word	0x00000000
        /*1230*/ 	.short	0x010a
        /*1232*/ 	.byte	0x3f
	.zero		1


	//----- nvinfo : EIATTR_NUM_MBARRIERS
	.align		4
.L_30:
        /*1234*/ 	.byte	0x03, 0x38
        /*1236*/ 	.short	0x0026


	//----- nvinfo : EIATTR_EXIT_INSTR_OFFSETS
	.align		4
        /*1238*/ 	.byte	0x04, 0x1c
        /*123a*/ 	.short	(.L_32 - .L_31)


	//   ....[0]....
.L_31:
        /*123c*/ 	.word	0x00000be0


	//   ....[1]....
        /*1240*/ 	.word	0x00001470


	//   ....[2]....
        /*1244*/ 	.word	0x0000ef80


	//   ....[3]....
        /*1248*/ 	.word	0x0000f510


	//   ....[4]....
        /*124c*/ 	.word	0x00010f00


	//----- nvinfo : EIATTR_MAX_THREADS
	.align		4
.L_32:
        /*1250*/ 	.byte	0x04, 0x05
        /*1252*/ 	.short	(.L_34 - .L_33)
.L_33:
        /*1254*/ 	.word	0x00000180
        /*1258*/ 	.word	0x00000001
        /*125c*/ 	.word	0x00000001


	//----- nvinfo : EIATTR_CRS_STACK_SIZE
	.align		4
.L_34:
        /*1260*/ 	.byte	0x04, 0x1e
        /*1262*/ 	.short	(.L_36 - .L_35)
.L_35:
        /*1264*/ 	.word	0x00000000


	//----- nvinfo : EIATTR_CBANK_PARAM_SIZE
	.align		4
.L_36:
        /*1268*/ 	.byte	0x03, 0x19
        /*126a*/ 	.short	0x0470


	//----- nvinfo : EIATTR_PARAM_CBANK
	.align		4
        /*126c*/ 	.byte	0x04, 0x0a
        /*126e*/ 	.short	(.L_38 - .L_37)
	.align		4
.L_37:
        /*1270*/ 	.word	index@(.nv.constant0._ZN7cutlass13device_kernelINS_4gemm6kernel13GemmUniversalIN4cute5tupleIJiiiiEEENS1_10collective13CollectiveMmaINS1_37MainloopSm90TmaGmmaWarpSpecializedFP8ILi18ENS5_IJNS4_1CILi4EEESB_NSA_ILi1EEEEEENS1_35KernelTmaWarpSpecializedCooperativeEEENS5_IJNSA_ILi256EEENSA_ILi128EEENSA_ILi32EEEEEENS_12float_e4m3_tENS5_IJlSC_lEEESK_SL_NS4_8TiledMMAINS4_8MMA_AtomIJNS4_4SM904GMMA31MMA_64x128x32_F32E4M3E4M3_SS_TNILNSP_7ScaleInE1ELSR_1EEEEEENS4_6LayoutINS5_IJNSA_ILi2EEESC_SC_EEENS5_IJSC_NSA_ILi0EEESX_EEEEENS5_IJNS4_10UnderscoreES10_S10_EEEEENS4_23SM90_TMA_LOAD_MULTICASTENS4_14ComposedLayoutINS4_7SwizzleILi1ELi4ELi3EEENS4_18smem_ptr_flag_bitsILi8EEENSU_INS5_IJNSA_ILi8EEESI_EEENS5_IJSI_SC_EEEEEEEvNS4_8identityES13_S1D_vS1E_EENS_8epilogue10collective6detail29Sm90TmaWarpSpecializedAdapterINS1H_15DefaultEpilogueISK_SL_SL_NS1G_6thread17LinearCombinationISK_Li1EffLNS1L_9ScaleType4KindE0ELNS_15FloatRoundStyleE2ESK_EENS1_15EpilogueDefaultEEEEEvvEEEEvNT_6ParamsE)
        /*1274*/ 	.short	0x0210
        /*1276*/ 	.short	0x0470


	//----- nvinfo : EIATTR_SW_WAR
	.align		4
.L_38:
        /*1278*/ 	.byte	0x04, 0x36
        /*127a*/ 	.short	(.L_40 - .L_39)
.L_39:
        /*127c*/ 	.word	0x00000008
.L_40:


//--------------------- .nv.callgraph             --------------------------
	.section	.nv.callgraph,"",@"SHT_CUDA_CALLGRAPH"
	.align	4
	.sectionentsize	8
	.align		4
        /*0000*/ 	.word	0x00000000
	.align		4
        /*0004*/ 	.word	0xffffffff
	.align		4
        /*0008*/ 	.word	0x00000000
	.align		4
        /*000c*/ 	.word	0xfffffffe
	.align		4
        /*0010*/ 	.word	0x00000000
	.align		4
        /*0014*/ 	.word	0xfffffffd
	.align		4
        /*0018*/ 	.word	0x00000000
	.align		4
        /*001c*/ 	.word	0xfffffffc


//--------------------- .nv.constant4             --------------------------
	.section	.nv.constant4,"a",@progbits
	.align	8
	.align		8
.nv.constant4:
        /*0000*/ 	.dword	_ZN40_INTERNAL_a75b126c_4_k_cu_ac913f15_283454cuda3std3__45__cpo5beginE
	.align		8
        /*0008*/ 	.dword	_ZN40_INTERNAL_a75b126c_4_k_cu_ac913f15_283454cuda3std3__45__cpo3endE
	.align		8
        /*0010*/ 	.dword	_ZN40_INTERNAL_a75b126c_4_k_cu_ac913f15_283454cuda3std3__45__cpo6cbeginE
	.align		8
        /*0018*/ 	.dword	_ZN40_INTERNAL_a75b126c_4_k_cu_ac913f15_283454cuda3std3__45__cpo4cendE
	.align		8
        /*0020*/ 	.dword	_ZN40_INTERNAL_a75b126c_4_k_cu_ac913f15_283454cuda3std3__442_GLOBAL__N__a75b126c_4_k_cu_ac913f15_283456ignoreE
	.align		8
        /*0028*/ 	.dword	_ZN40_INTERNAL_a75b126c_4_k_cu_ac913f15_283454cuda3std3__419piecewise_constructE
	.align		8
        /*0030*/ 	.dword	_ZN40_INTERNAL_a75b126c_4_k_cu_ac913f15_283454cuda3std3__48in_placeE
	.align		8
        /*0038*/ 	.dword	_ZN40_INTERNAL_a75b126c_4_k_cu_ac913f15_283454cuda3std6ranges3__45__cpo4swapE
	.align		8
        /*0040*/ 	.dword	_ZN40_INTERNAL_a75b126c_4_k_cu_ac913f15_283454cuda3std6ranges3__45__cpo9iter_moveE
	.align		8
        /*0048*/ 	.dword	_ZN40_INTERNAL_a75b126c_4_k_cu_ac913f15_283454cute7productE
	.align		8
        /*0050*/ 	.dword	_ZN40_INTERNAL_a75b126c_4_k_cu_ac913f15_283454cute1_E


//--------------------- .text._ZN7cutlass13device_kernelINS_4gemm6kernel13GemmUniversalIN4cute5tupleIJiiiiEEENS1_10collective13CollectiveMmaINS1_37MainloopSm90TmaGmmaWarpSpecializedFP8ILi18ENS5_IJNS4_1CILi4EEESB_NSA_ILi1EEEEEENS1_35KernelTmaWarpSpecializedCooperativeEEENS5_IJNSA_ILi256EEENSA_ILi128EEENSA_ILi32EEEEEENS_12float_e4m3_tENS5_IJlSC_lEEESK_SL_NS4_8TiledMMAINS4_8MMA_AtomIJNS4_4SM904GMMA31MMA_64x128x32_F32E4M3E4M3_SS_TNILNSP_7ScaleInE1ELSR_1EEEEEENS4_6LayoutINS5_IJNSA_ILi2EEESC_SC_EEENS5_IJSC_NSA_ILi0EEESX_EEEEENS5_IJNS4_10UnderscoreES10_S10_EEEEENS4_23SM90_TMA_LOAD_MULTICASTENS4_14ComposedLayoutINS4_7SwizzleILi1ELi4ELi3EEENS4_18smem_ptr_flag_bitsILi8EEENSU_INS5_IJNSA_ILi8EEESI_EEENS5_IJSI_SC_EEEEEEEvNS4_8identityES13_S1D_vS1E_EENS_8epilogue10collective6detail29Sm90TmaWarpSpecializedAdapterINS1H_15DefaultEpilogueISK_SL_SL_NS1G_6thread17LinearCombinationISK_Li1EffLNS1L_9ScaleType4KindE0ELNS_15FloatRoundStyleE2ESK_EENS1_15EpilogueDefaultEEEEEvvEEEEvNT_6ParamsE --------------------------
	.section	.text._ZN7cutlass13device_kernelINS_4gemm6kernel13GemmUniversalIN4cute5tupleIJiiiiEEENS1_10collective13CollectiveMmaINS1_37MainloopSm90TmaGmmaWarpSpecializedFP8ILi18ENS5_IJNS4_1CILi4EEESB_NSA_ILi1EEEEEENS1_35KernelTmaWarpSpecializedCooperativeEEENS5_IJNSA_ILi256EEENSA_ILi128EEENSA_ILi32EEEEEENS_12float_e4m3_tENS5_IJlSC_lEEESK_SL_NS4_8TiledMMAINS4_8MMA_AtomIJNS4_4SM904GMMA31MMA_64x128x32_F32E4M3E4M3_SS_TNILNSP_7ScaleInE1ELSR_1EEEEEENS4_6LayoutINS5_IJNSA_ILi2EEESC_SC_EEENS5_IJSC_NSA_ILi0EEESX_EEEEENS5_IJNS4_10UnderscoreES10_S10_EEEEENS4_23SM90_TMA_LOAD_MULTICASTENS4_14ComposedLayoutINS4_7SwizzleILi1ELi4ELi3EEENS4_18smem_ptr_flag_bitsILi8EEENSU_INS5_IJNSA_ILi8EEESI_EEENS5_IJSI_SC_EEEEEEEvNS4_8identityES13_S1D_vS1E_EENS_8epilogue10collective6detail29Sm90TmaWarpSpecializedAdapterINS1H_15DefaultEpilogueISK_SL_SL_NS1G_6thread17LinearCombinationISK_Li1EffLNS1L_9ScaleType4KindE0ELNS_15FloatRoundStyleE2ESK_EENS1_15EpilogueDefaultEEEEEvvEEEEvNT_6ParamsE,"ax",@progbits
	.align	128
.text._ZN7cutlass13device_kernelINS_4gemm6kernel13GemmUniversalIN4cute5tupleIJiiiiEEENS1_10collective13CollectiveMmaINS1_37MainloopSm90TmaGmmaWarpSpecializedFP8ILi18ENS5_IJNS4_1CILi4EEESB_NSA_ILi1EEEEEENS1_35KernelTmaWarpSpecializedCooperativeEEENS5_IJNSA_ILi256EEENSA_ILi128EEENSA_ILi32EEEEEENS_12float_e4m3_tENS5_IJlSC_lEEESK_SL_NS4_8TiledMMAINS4_8MMA_AtomIJNS4_4SM904GMMA31MMA_64x128x32_F32E4M3E4M3_SS_TNILNSP_7ScaleInE1ELSR_1EEEEEENS4_6LayoutINS5_IJNSA_ILi2EEESC_SC_EEENS5_IJSC_NSA_ILi0EEESX_EEEEENS5_IJNS4_10UnderscoreES10_S10_EEEEENS4_23SM90_TMA_LOAD_MULTICASTENS4_14ComposedLayoutINS4_7SwizzleILi1ELi4ELi3EEENS4_18smem_ptr_flag_bitsILi8EEENSU_INS5_IJNSA_ILi8EEESI_EEENS5_IJSI_SC_EEEEEEEvNS4_8identityES13_S1D_vS1E_EENS_8epilogue10collective6detail29Sm90TmaWarpSpecializedAdapterINS1H_15DefaultEpilogueISK_SL_SL_NS1G_6thread17LinearCombinationISK_Li1EffLNS1L_9ScaleType4KindE0ELNS_15FloatRoundStyleE2ESK_EENS1_15EpilogueDefaultEEEEEvvEEEEvNT_6ParamsE:
        .type           _ZN7cutlass13device_kernelINS_4gemm6kernel13GemmUniversalIN4cute5tupleIJiiiiEEENS1_10collective13CollectiveMmaINS1_37MainloopSm90TmaGmmaWarpSpecializedFP8ILi18ENS5_IJNS4_1CILi4EEESB_NSA_ILi1EEEEEENS1_35KernelTmaWarpSpecializedCooperativeEEENS5_IJNSA_ILi256EEENSA_ILi128EEENSA_ILi32EEEEEENS_12float_e4m3_tENS5_IJlSC_lEEESK_SL_NS4_8TiledMMAINS4_8MMA_AtomIJNS4_4SM904GMMA31MMA_64x128x32_F32E4M3E4M3_SS_TNILNSP_7ScaleInE1ELSR_1EEEEEENS4_6LayoutINS5_IJNSA_ILi2EEESC_SC_EEENS5_IJSC_NSA_ILi0EEESX_EEEEENS5_IJNS4_10UnderscoreES10_S10_EEEEENS4_23SM90_TMA_LOAD_MULTICASTENS4_14ComposedLayoutINS4_7SwizzleILi1ELi4ELi3EEENS4_18smem_ptr_flag_bitsILi8EEENSU_INS5_IJNSA_ILi8EEESI_EEENS5_IJSI_SC_EEEEEEEvNS4_8identityES13_S1D_vS1E_EENS_8epilogue10collective6detail29Sm90TmaWarpSpecializedAdapterINS1H_15DefaultEpilogueISK_SL_SL_NS1G_6thread17LinearCombinationISK_Li1EffLNS1L_9ScaleType4KindE0ELNS_15FloatRoundStyleE2ESK_EENS1_15EpilogueDefaultEEEEEvvEEEEvNT_6ParamsE,@function
        .size           _ZN7cutlass13device_kernelINS_4gemm6kernel13GemmUniversalIN4cute5tupleIJiiiiEEENS1_10collective13CollectiveMmaINS1_37MainloopSm90TmaGmmaWarpSpecializedFP8ILi18ENS5_IJNS4_1CILi4EEESB_NSA_ILi1EEEEEENS1_35KernelTmaWarpSpecializedCooperativeEEENS5_IJNSA_ILi256EEENSA_ILi128EEENSA_ILi32EEEEEENS_12float_e4m3_tENS5_IJlSC_lEEESK_SL_NS4_8TiledMMAINS4_8MMA_AtomIJNS4_4SM904GMMA31MMA_64x128x32_F32E4M3E4M3_SS_TNILNSP_7ScaleInE1ELSR_1EEEEEENS4_6LayoutINS5_IJNSA_ILi2EEESC_SC_EEENS5_IJSC_NSA_ILi0EEESX_EEEEENS5_IJNS4_10UnderscoreES10_S10_EEEEENS4_23SM90_TMA_LOAD_MULTICASTENS4_14ComposedLayoutINS4_7SwizzleILi1ELi4ELi3EEENS4_18smem_ptr_flag_bitsILi8EEENSU_INS5_IJNSA_ILi8EEESI_EEENS5_IJSI_SC_EEEEEEEvNS4_8identityES13_S1D_vS1E_EENS_8epilogue10collective6detail29Sm90TmaWarpSpecializedAdapterINS1H_15DefaultEpilogueISK_SL_SL_NS1G_6thread17LinearCombinationISK_Li1EffLNS1L_9ScaleType4KindE0ELNS_15FloatRoundStyleE2ESK_EENS1_15EpilogueDefaultEEEEEvvEEEEvNT_6ParamsE,(.L_x_363 - _ZN7cutlass13device_kernelINS_4gemm6kernel13GemmUniversalIN4cute5tupleIJiiiiEEENS1_10collective13CollectiveMmaINS1_37MainloopSm90TmaGmmaWarpSpecializedFP8ILi18ENS5_IJNS4_1CILi4EEESB_NSA_ILi1EEEEEENS1_35KernelTmaWarpSpecializedCooperativeEEENS5_IJNSA_ILi256EEENSA_ILi128EEENSA_ILi32EEEEEENS_12float_e4m3_tENS5_IJlSC_lEEESK_SL_NS4_8TiledMMAINS4_8MMA_AtomIJNS4_4SM904GMMA31MMA_64x128x32_F32E4M3E4M3_SS_TNILNSP_7ScaleInE1ELSR_1EEEEEENS4_6LayoutINS5_IJNSA_ILi2EEESC_SC_EEENS5_IJSC_NSA_ILi0EEESX_EEEEENS5_IJNS4_10UnderscoreES10_S10_EEEEENS4_23SM90_TMA_LOAD_MULTICASTENS4_14ComposedLayoutINS4_7SwizzleILi1ELi4ELi3EEENS4_18smem_ptr_flag_bitsILi8EEENSU_INS5_IJNSA_ILi8EEESI_EEENS5_IJSI_SC_EEEEEEEvNS4_8identityES13_S1D_vS1E_EENS_8epilogue10collective6detail29Sm90TmaWarpSpecializedAdapterINS1H_15DefaultEpilogueISK_SL_SL_NS1G_6thread17LinearCombinationISK_Li1EffLNS1L_9ScaleType4KindE0ELNS_15FloatRoundStyleE2ESK_EENS1_15EpilogueDefaultEEEEEvvEEEEvNT_6ParamsE)
        .other          _ZN7cutlass13device_kernelINS_4gemm6kernel13GemmUniversalIN4cute5tupleIJiiiiEEENS1_10collective13CollectiveMmaINS1_37MainloopSm90TmaGmmaWarpSpecializedFP8ILi18ENS5_IJNS4_1CILi4EEESB_NSA_ILi1EEEEEENS1_35KernelTmaWarpSpecializedCooperativeEEENS5_IJNSA_ILi256EEENSA_ILi128EEENSA_ILi32EEEEEENS_12float_e4m3_tENS5_IJlSC_lEEESK_SL_NS4_8TiledMMAINS4_8MMA_AtomIJNS4_4SM904GMMA31MMA_64x128x32_F32E4M3E4M3_SS_TNILNSP_7ScaleInE1ELSR_1EEEEEENS4_6LayoutINS5_IJNSA_ILi2EEESC_SC_EEENS5_IJSC_NSA_ILi0EEESX_EEEEENS5_IJNS4_10UnderscoreES10_S10_EEEEENS4_23SM90_TMA_LOAD_MULTICASTENS4_14ComposedLayoutINS4_7SwizzleILi1ELi4ELi3EEENS4_18smem_ptr_flag_bitsILi8EEENSU_INS5_IJNSA_ILi8EEESI_EEENS5_IJSI_SC_EEEEEEEvNS4_8identityES13_S1D_vS1E_EENS_8epilogue10collective6detail29Sm90TmaWarpSpecializedAdapterINS1H_15DefaultEpilogueISK_SL_SL_NS1G_6thread17LinearCombinationISK_Li1EffLNS1L_9ScaleType4KindE0ELNS_15FloatRoundStyleE2ESK_EENS1_15EpilogueDefaultEEEEEvvEEEEvNT_6ParamsE,@"STO_CUDA_ENTRY STV_DEFAULT"
_ZN7cutlass13device_kernelINS_4gemm6kernel13GemmUniversalIN4cute5tupleIJiiiiEEENS1_10collective13CollectiveMmaINS1_37MainloopSm90TmaGmmaWarpSpecializedFP8ILi18ENS5_IJNS4_1CILi4EEESB_NSA_ILi1EEEEEENS1_35KernelTmaWarpSpecializedCooperativeEEENS5_IJNSA_ILi256EEENSA_ILi128EEENSA_ILi32EEEEEENS_12float_e4m3_tENS5_IJlSC_lEEESK_SL_NS4_8TiledMMAINS4_8MMA_AtomIJNS4_4SM904GMMA31MMA_64x128x32_F32E4M3E4M3_SS_TNILNSP_7ScaleInE1ELSR_1EEEEEENS4_6LayoutINS5_IJNSA_ILi2EEESC_SC_EEENS5_IJSC_NSA_ILi0EEESX_EEEEENS5_IJNS4_10UnderscoreES10_S10_EEEEENS4_23SM90_TMA_LOAD_MULTICASTENS4_14ComposedLayoutINS4_7SwizzleILi1ELi4ELi3EEENS4_18smem_ptr_flag_bitsILi8EEENSU_INS5_IJNSA_ILi8EEESI_EEENS5_IJSI_SC_EEEEEEEvNS4_8identityES13_S1D_vS1E_EENS_8epilogue10collective6detail29Sm90TmaWarpSpecializedAdapterINS1H_15DefaultEpilogueISK_SL_SL_NS1G_6thread17LinearCombinationISK_Li1EffLNS1L_9ScaleType4KindE0ELNS_15FloatRoundStyleE2ESK_EENS1_15EpilogueDefaultEEEEEvvEEEEvNT_6ParamsE:
[----:B------:R-:W0:Y:S02]  /*0000*/  LDC R1, c[0x0][0x28] ;  /* 0x00000a00ff017b82 */ /* 0x000e240000000800 */
[----:B0-----:R-:W-:Y:S01]  /*0010*/  VIADD R1, R1, 0xfffffef8 ;  /* 0xfffffef801017836 */ /* 0x001fe20000000000 */
[----:B------:R-:W0:Y:S01]  /*0020*/  S2R R4, SR_TID.X ;  /* 0x0000000000047919 */ /* 0x000e220000002100 */
[----:B------:R-:W-:Y:S01]  /*0030*/  ELECT P0, URZ, PT ;  /* 0x00000000003f782f */ /* 0x000fe20003800000 */
[----:B------:R-:W-:Y:S01]  /*0040*/  BSSY B0, `(.L_x_0) ;  /* 0x0000015000007945 */ /* 0x000fe20003800000 */
[--C-:B0-----:R-:W-:Y:S02]  /*0050*/  SHF.R.U32.HI R0, RZ, 0x5, R4.reuse ;  /* 0x00000005ff007819 */ /* 0x101fe40000011604 */
[----:B------:R-:W-:-:S03]  /*0060*/  SHF.R.U32.HI R2, RZ, 0x7, R4 ;  /* 0x00000007ff027819 */ /* 0x000fc60000011604 */
[----:B------:R-:W0:Y:S04]  /*0070*/  SHFL.IDX PT, R3, R0, RZ, 0x1f ;  /* 0x00001fff00037589 */ /* 0x000e2800000e0000 */
[----:B------:R-:W1:Y:S01]  /*0080*/  SHFL.IDX PT, R2, R2, RZ, 0x1f ;  /* 0x00001fff02027589 */ /* 0x000e6200000e0000 */
[----:B0-----:R-:W-:Y:S02]  /*0090*/  R2UR UR4, R3 ;  /* 0x00000000030472ca */ /* 0x001fe400000e0000 */
[----:B-1----:R-:W-:-:S11]  /*00a0*/  R2UR UR6, R2 ;  /* 0x00000000020672ca */ /* 0x002fd600000e0000 */
[----:B------:R-:W-:Y:S02]  /*00b0*/  USHF.R.S32.HI UR5, URZ, 0x1f, UR4 ;  /* 0x0000001f3f057899 */ /* 0x000fe40008011404 */
[----:B------:R-:W-:Y:S02]  /*00c0*/  ISETP.NE.OR P0, PT, RZ, UR4, !P0 ;  /* 0x00000004ff007c0c */ /* 0x000fe4000c705670 */
[----:B------:R-:W-:-:S04]  /*00d0*/  ULEA.HI UR5, UR5, UR4, URZ, 0x2 ;  /* 0x0000000405057291 */ /* 0x000fc8000f8f103f */
[----:B------:R-:W-:-:S04]  /*00e0*/  ULOP3.LUT UR5, UR5, 0xfffffffc, URZ, 0xc0, !UPT ;  /* 0xfffffffc05057892 */ /* 0x000fc8000f8ec03f */
[----:B------:R-:W-:-:S03]  /*00f0*/  UIADD3 UR8, UR4, -UR5, URZ ;  /* 0x8000000504087290 */ /* 0x000fc6000fffe03f */
[----:B------:R-:W-:Y:S09]  /*0100*/  @P0 BRA `(.L_x_1) ;  /* 0x0000000000200947 */ /* 0x000ff20003800000 */
[----:B------:R-:W-:Y:S02]  /*0110*/  ULDC.64 UR4, c[0x0][0x198] ;  /* 0x0000660000047ab9 */ /* 0x000fe40000000a00 */
[----:B------:R-:W-:Y:S02]  /*0120*/  UIADD3 UR10, UP0, UR4, 0xf0, URZ ;  /* 0x000000f0040a7890 */ /* 0x000fe4000ff1e03f */
[----:B------:R-:W-:Y:S02]  /*0130*/  UIADD3 UR4, UP1, UR4, 0x1f0, URZ ;  /* 0x000001f004047890 */ /* 0x000fe4000ff3e03f */
[----:B------:R-:W-:Y:S02]  /*0140*/  UIADD3.X UR11, URZ, UR5, URZ, UP0, !UPT ;  /* 0x000000053f0b7290 */ /* 0x000fe400087fe43f */
[----:B------:R-:W-:-:S07]  /*0150*/  UIADD3.X UR5, URZ, UR5, URZ, UP1, !UPT ;  /* 0x000000053f057290 */ /* 0x000fce0008ffe43f */
[----:B------:R0:W-:Y:S02]  /*0160*/  UTMACCTL.PF [UR10] ;  /* 0x000000000a0079b9 */ /* 0x0001e40008040000 */
[----:B------:R0:W-:Y:S02]  /*0170*/  UTMACCTL.PF [UR4] ;  /* 0x00000000040079b9 */ /* 0x0001e40008040000 */
[----:B0-----:R-:W-:Y:S01]  /*0180*/  NOP ;  /* 0x0000000000007918 */ /* 0x001fe20000000000 */
.L_x_1:
[----:B------:R-:W-:Y:S05]  /*0190*/  BSYNC B0 ;  /* 0x0000000000007941 */ /* 0x000fea0003800000 */
.L_x_0:
[----:B------:R-:W0:Y:S01]  /*01a0*/  SHFL.IDX PT, R3, R0, RZ, 0x1f ;  /* 0x00001fff00037589 */ /* 0x000e2200000e0000 */
[----:B------:R-:W-:Y:S01]  /*01b0*/  UISETP.NE.AND UP0, UPT, UR8, 0x3, UPT ;  /* 0x000000030800788c */ /* 0x000fe2000bf05270 */
[----:B------:R-:W-:Y:S01]  /*01c0*/  SHF.R.S32.HI R2, RZ, 0x1f, R4 ;  /* 0x0000001fff027819 */ /* 0x000fe20000011404 */
[----:B------:R-:W-:Y:S02]  /*01d0*/  UIADD3 UR10, UR6, -0x1, URZ ;  /* 0xffffffff060a7890 */ /* 0x000fe4000fffe03f */
[----:B------:R-:W-:Y:S01]  /*01e0*/  ISETP.NE.AND P1, PT, RZ, UR6, PT ;  /* 0x00000006ff007c0c */ /* 0x000fe2000bf25270 */
[----:B------:R-:W-:Y:S01]  /*01f0*/  UISETP.EQ.OR UP0, UPT, UR8, URZ, !UP0 ;  /* 0x0000003f0800728c */ /* 0x000fe2000c702670 */
[----:B------:R-:W-:Y:S01]  /*0200*/  LEA.HI R2, R2, R4, RZ, 0x7 ;  /* 0x0000000402027211 */ /* 0x000fe200078f38ff */
[----:B------:R-:W-:Y:S02]  /*0210*/  UISETP.GE.U32.AND UP1, UPT, UR10, 0x2, UPT ;  /* 0x000000020a00788c */ /* 0x000fe4000bf26070 */
[----:B------:R-:W-:-:S04]  /*0220*/  UISETP.EQ.AND UP0, UPT, UR6, URZ, UP0 ;  /* 0x0000003f0600728c */ /* 0x000fc80008702270 */
[----:B------:R-:W-:-:S04]  /*0230*/  USEL UR13, URZ, 0x1, !UP0 ;  /* 0x000000013f0d7887 */ /* 0x000fc8000c000000 */
[----:B------:R-:W-:Y:S01]  /*0240*/  USEL UR13, UR13, 0x2, UP1 ;  /* 0x000000020d0d7887 */ /* 0x000fe20008800000 */
[----:B0-----:R-:W-:-:S13]  /*0250*/  ISETP.NE.AND P0, PT, R3, RZ, PT ;  /* 0x000000ff0300720c */ /* 0x001fda0003f05270 */
[----:B------:R-:W-:Y:S05]  /*0260*/  @P0 BRA `(.L_x_2) ;  /* 0x0000000000d40947 */ /* 0x000fea0003800000 */
[----:B------:R-:W-:Y:S01]  /*0270*/  ELECT P0, URZ, PT ;  /* 0x00000000003f782f */ /* 0x000fe20003800000 */
[----:B------:R-:W-:-:S12]  /*0280*/  BSSY B0, `(.L_x_2) ;  /* 0x0000033000007945 */ /* 0x000fd80003800000 */
[----:B------:R-:W-:Y:S05]  /*0290*/  @!P0 BRA `(.L_x_3) ;  /* 0x0000000000c48947 */ /* 0x000fea0003800000 */
[----:B------:R-:W0:Y:S01]  /*02a0*/  S2UR UR9, SR_CgaCtaId ;  /* 0x00000000000979c3 */ /* 0x000e220000008800 */
[----:B------:R-:W-:Y:S01]  /*02b0*/  UMOV UR4, 0x400 ;  /* 0x0000040000047882 */ /* 0x000fe20000000000 */
[----:B------:R-:W-:Y:S01]  /*02c0*/  UMOV UR5, 0x1 ;  /* 0x0000000100057882 */ /* 0x000fe20000000000 */
[----:B------:R-:W-:Y:S02]  /*02d0*/  UMOV UR6, 0xe ;  /* 0x0000000e00067882 */ /* 0x000fe40000000000 */
[----:B------:R-:W-:-:S04]  /*02e0*/  UIADD3 UR6, -UR6, 0x100000, URZ ;  /* 0x0010000006067890 */ /* 0x000fc8000fffe13f */
[----:B------:R-:W-:Y:S02]  /*02f0*/  USHF.L.U32 UR7, UR6, 0xb, URZ ;  /* 0x0000000b06077899 */ /* 0x000fe4000800063f */
[----:B------:R-:W-:Y:S02]  /*0300*/  USHF.L.U32 UR6, UR6, 0x1, URZ ;  /* 0x0000000106067899 */ /* 0x000fe4000800063f */
[----:B0-----:R-:W-:Y:S02]  /*0310*/  ULEA UR9, UR9, UR4, 0x18 ;  /* 0x0000000409097291 */ /* 0x001fe4000f8ec03f */
[----:B------:R-:W-:-:S04]  /*0320*/  UIADD3 UR4, -UR5, 0x100000, URZ ;  /* 0x0010000005047890 */ /* 0x000fc8000fffe13f */
[----:B------:R-:W-:Y:S02]  /*0330*/  USHF.L.U32 UR5, UR4, 0xb, URZ ;  /* 0x0000000b04057899 */ /* 0x000fe4000800063f */
[----:B------:R-:W-:Y:S01]  /*0340*/  USHF.L.U32 UR4, UR4, 0x1, URZ ;  /* 0x0000000104047899 */ /* 0x000fe2000800063f */
[----:B------:R-:W0:Y:S11]  /*0350*/  FENCE.VIEW.ASYNC.S ;  /* 0x00000000000073c6 */ /* 0x000e360000000000 */
[----:B0-----:R0:W1:Y:S01]  /*0360*/  SYNCS.EXCH.64 URZ, [UR9], UR4 ;  /* 0x00000004093f75b2 */ /* 0x0010620008000100 */
[----:B------:R0:W2:Y:S01]  /*0370*/  SYNCS.EXCH.64 URZ, [UR9+0x90], UR6 ;  /* 0x00009006093f75b2 */ /* 0x0000a20008000100 */
[----:B------:R0:W3:Y:S01]  /*0380*/  SYNCS.EXCH.64 URZ, [UR9+0x8], UR4 ;  /* 0x00000804093f75b2 */ /* 0x0000e20008000100 */
[----:B------:R0:W4:Y:S01]  /*0390*/  SYNCS.EXCH.64 URZ, [UR9+0x98], UR6 ;  /* 0x00009806093f75b2 */ /* 0x0001220008000100 */
[----:B------:R0:W0:Y:S01]  /*03a0*/  SYNCS.EXCH.64 URZ, [UR9+0x10], UR4 ;  /* 0x00001004093f75b2 */ /* 0x0000220008000100 */
        /* <DEDUP_REMOVED lines=31> */
[----:B-1234-:R-:W-:Y:S01]  /*05a0*/  NOP ;  /* 0x0000000000007918 */ /* 0x01efe20000000000 */
.L_x_3:
[----:B0-----:R-:W-:Y:S05]  /*05b0*/  BSYNC B0 ;  /* 0x0000000000007941 */ /* 0x001fea0003800000 */
.L_x_2:
[----:B------:R-:W0:Y:S01]  /*05c0*/  SHFL.IDX PT, R0, R0, RZ, 0x1f ;  /* 0x00001fff00007589 */ /* 0x000e2200000e0000 */
[----:B------:R-:W1:Y:S01]  /*05d0*/  S2UR UR9, SR_CTAID.X ;  /* 0x00000000000979c3 */ /* 0x000e620000002500 */
[----:B------:R-:W-:Y:S02]  /*05e0*/  LOP3.LUT R2, R2, 0xffffff80, RZ, 0xc0, !PT ;  /* 0xffffff8002027812 */ /* 0x000fe400078ec0ff */
[----:B------:R-:W-:Y:S02]  /*05f0*/  ELECT P0, URZ, PT ;  /* 0x00000000003f782f */ /* 0x000fe40003800000 */
[----:B------:R-:W-:Y:S01]  /*0600*/  SHF.R.S32.HI R8, RZ, 0x1f, R3 ;  /* 0x0000001fff087819 */ /* 0x000fe20000011403 */
[----:B------:R-:W-:Y:S01]  /*0610*/  ULDC UR4, c[0x0][0x150] ;  /* 0x0000540000047ab9 */ /* 0x000fe20000000800 */
[----:B------:R-:W-:Y:S01]  /*0620*/  NOP ;  /* 0x0000000000007918 */ /* 0x000fe20000000000 */
[----:B------:R-:W-:Y:S01]  /*0630*/  IMAD.IADD R4, R4, 0x1, -R2 ;  /* 0x0000000104047824 */ /* 0x000fe200078e0a02 */
[----:B------:R-:W-:Y:S01]  /*0640*/  LEA.HI R8, R8, R3, RZ, 0x2 ;  /* 0x0000000308087211 */ /* 0x000fe200078f10ff */
[----:B------:R-:W2:Y:S01]  /*0650*/  S2R R2, SR_CTAID.Y ;  /* 0x0000000000027919 */ /* 0x000ea20000002600 */
[----:B------:R-:W3:Y:S01]  /*0660*/  LDC R9, c[0x0][0x144] ;  /* 0x00005100ff097b82 */ /* 0x000ee20000000800 */
[----:B------:R-:W-:Y:S01]  /*0670*/  NOP ;  /* 0x0000000000007918 */ /* 0x000fe20000000000 */
[----:B------:R-:W-:-:S02]  /*0680*/  SHF.R.S32.HI R5, RZ, 0x1f, R4 ;  /* 0x0000001fff057819 */ /* 0x000fc40000011404 */
[----:B------:R-:W-:Y:S02]  /*0690*/  LOP3.LUT R8, R8, 0x3ffffffc, RZ, 0xc0, !PT ;  /* 0x3ffffffc08087812 */ /* 0x000fe400078ec0ff */
[----:B------:R-:W-:Y:S02]  /*06a0*/  LEA.HI R5, R5, R4, RZ, 0x3 ;  /* 0x0000000405057211 */ /* 0x000fe400078f18ff */
[----:B------:R-:W4:Y:S01]  /*06b0*/  LDC R11, c[0x0][0x148] ;  /* 0x00005200ff0b7b82 */ /* 0x000f220000000800 */
[----:B------:R-:W-:Y:S01]  /*06c0*/  IMAD.IADD R8, R3, 0x1, -R8 ;  /* 0x0000000103087824 */ /* 0x000fe200078e0a08 */
[--C-:B------:R-:W-:Y:S02]  /*06d0*/  SHF.R.S32.HI R6, RZ, 0x3, R5.reuse ;  /* 0x00000003ff067819 */ /* 0x100fe40000011405 */
[----:B------:R-:W-:Y:S02]  /*06e0*/  SHF.R.S32.HI R5, RZ, 0x1f, R5 ;  /* 0x0000001fff057819 */ /* 0x000fe40000011405 */
[----:B0-----:R-:W-:-:S02]  /*06f0*/  ISETP.NE.OR P0, PT, R0, RZ, !P0 ;  /* 0x000000ff0000720c */ /* 0x001fc40004705670 */
[----:B------:R-:W-:Y:S02]  /*0700*/  LEA.HI R5, R5, R6, RZ, 0x2 ;  /* 0x0000000605057211 */ /* 0x000fe400078f10ff */
[----:B-1----:R-:W-:Y:S02]  /*0710*/  I2FP.F32.U32 R0, UR9 ;  /* 0x0000000900007c45 */ /* 0x002fe40008201000 */
[----:B------:R-:W-:-:S03]  /*0720*/  LOP3.LUT R5, R5, 0xfffffffc, RZ, 0xc0, !PT ;  /* 0xfffffffc05057812 */ /* 0x000fc600078ec0ff */
[----:B------:R-:W-:Y:S01]  /*0730*/  FMUL R7, R0, UR4 ;  /* 0x0000000400077c20 */ /* 0x000fe20008400000 */
[----:B------:R-:W-:Y:S01]  /*0740*/  ULDC UR4, c[0x0][0x154] ;  /* 0x0000550000047ab9 */ /* 0x000fe20000000800 */
[----:B------:R-:W-:Y:S02]  /*0750*/  IMAD.IADD R5, R6, 0x1, -R5 ;  /* 0x0000000106057824 */ /* 0x000fe400078e0a05 */
[----:B------:R-:W-:Y:S01]  /*0760*/  VOTEU.ALL UP0, P0 ;  /* 0x00000000003f7886 */ /* 0x000fe20000000000 */
[----:B------:R-:W-:Y:S01]  /*0770*/  VOTEU.ALL UP1, P0 ;  /* 0x00000000003f7886 */ /* 0x000fe20000020000 */
[----:B------:R-:W0:Y:S01]  /*0780*/  F2I.U32.TRUNC.NTZ R7, R7 ;  /* 0x0000000700077305 */ /* 0x000e22000020f000 */
[----:B------:R-:W-:Y:S01]  /*0790*/  IMAD R5, R8, 0x4, R5 ;  /* 0x0000000408057824 */ /* 0x000fe200078e0205 */
[----:B--2---:R-:W-:Y:S01]  /*07a0*/  I2FP.F32.U32 R8, R2 ;  /* 0x0000000200087245 */ /* 0x004fe20000201000 */
[----:B------:R-:W1:Y:S01]  /*07b0*/  @!UP0 S2UR UR7, SR_CgaCtaId ;  /* 0x00000000000789c3 */ /* 0x000e620000008800 */
[----:B------:R-:W-:-:S02]  /*07c0*/  @!UP0 UMOV UR6, 0x400 ;  /* 0x0000040000068882 */ /* 0x000fc40000000000 */
[----:B------:R-:W-:Y:S01]  /*07d0*/  SHF.R.S32.HI R0, RZ, 0x1f, R5 ;  /* 0x0000001fff007819 */ /* 0x000fe20000011405 */
[----:B------:R-:W-:Y:S01]  /*07e0*/  FMUL R8, R8, UR4 ;  /* 0x0000000408087c20 */ /* 0x000fe20008400000 */
[----:B------:R-:W-:Y:S02]  /*07f0*/  UMOV UR4, 0x20 ;  /* 0x0000002000047882 */ /* 0x000fe40000000000 */
[----:B------:R-:W-:Y:S01]  /*0800*/  LEA.HI R0, R0, R5, RZ, 0x2 ;  /* 0x0000000500007211 */ /* 0x000fe200078f10ff */
[----:B------:R-:W-:-:S04]  /*0810*/  @!UP0 UIADD3 UR4, -UR4, 0x100000, URZ ;  /* 0x0010000004048890 */ /* 0x000fc8000fffe13f */
[----:B------:R-:W-:Y:S02]  /*0820*/  @!UP0 USHF.L.U32 UR5, UR4, 0xb, URZ ;  /* 0x0000000b04058899 */ /* 0x000fe4000800063f */
[----:B------:R-:W-:Y:S01]  /*0830*/  @!UP0 USHF.L.U32 UR4, UR4, 0x1, URZ ;  /* 0x0000000104048899 */ /* 0x000fe2000800063f */
[----:B------:R-:W2:Y:S01]  /*0840*/  F2I.U32.TRUNC.NTZ R8, R8 ;  /* 0x0000000800087305 */ /* 0x000ea2000020f000 */
[----:B------:R-:W-:Y:S01]  /*0850*/  LOP3.LUT R6, R0, 0xfffffffc, RZ, 0xc0, !PT ;  /* 0xfffffffc00067812 */ /* 0x000fe200078ec0ff */
[----:B0-----:R-:W-:-:S04]  /*0860*/  IMAD.MOV R10, RZ, RZ, -R7 ;  /* 0x000000ffff0a7224 */ /* 0x001fc800078e0a07 */
[----:B---3--:R-:W-:Y:S02]  /*0870*/  IMAD R0, R9, R10, UR9 ;  /* 0x0000000909007e24 */ /* 0x008fe4000f8e020a */
[C---:B------:R-:W-:Y:S02]  /*0880*/  IMAD.IADD R7, R5.reuse, 0x1, -R6 ;  /* 0x0000000105077824 */ /* 0x040fe400078e0a06 */
[----:B------:R-:W-:-:S03]  /*0890*/  IMAD.SHL.U32 R6, R5, 0x4, RZ ;  /* 0x0000000405067824 */ /* 0x000fc600078e00ff */
[----:B------:R-:W-:Y:S01]  /*08a0*/  ISETP.NE.AND P2, PT, R7, R0, PT ;  /* 0x000000000700720c */ /* 0x000fe20003f45270 */
[----:B-1----:R-:W-:Y:S01]  /*08b0*/  @!UP0 ULEA UR6, UR7, UR6, 0x18 ;  /* 0x0000000607068291 */ /* 0x002fe2000f8ec03f */
[----:B------:R-:W-:Y:S01]  /*08c0*/  LOP3.LUT R13, R5, 0xc, R6, 0x78, !PT ;  /* 0x0000000c050d7812 */ /* 0x000fe200078e7806 */
[----:B--2---:R-:W-:Y:S01]  /*08d0*/  IMAD.MOV R12, RZ, RZ, -R8 ;  /* 0x000000ffff0c7224 */ /* 0x004fe200078e0a08 */
[----:B------:R-:W0:Y:S01]  /*08e0*/  LDC R7, c[0x0][0x140] ;  /* 0x00005000ff077b82 */ /* 0x000e220000000800 */
[----:B------:R-:W-:Y:S01]  /*08f0*/  VOTEU.ALL UP0, P0 ;  /* 0x00000000003f7886 */ /* 0x000fe20000000000 */
[----:B------:R-:W-:Y:S01]  /*0900*/  LOP3.LUT P0, RZ, R4, 0x7, RZ, 0xc0, !PT ;  /* 0x0000000704ff7812 */ /* 0x000fe2000780c0ff */
[----:B----4-:R-:W-:Y:S01]  /*0910*/  IMAD R6, R11, R12, R2 ;  /* 0x0000000c0b067224 */ /* 0x010fe200078e0202 */
[----:B------:R1:W-:Y:S01]  /*0920*/  STL [R1+0x7c], R13 ;  /* 0x00007c0d01007387 */ /* 0x0003e20000100800 */
[----:B------:R-:W-:Y:S01]  /*0930*/  IMAD.MOV.U32 R4, RZ, RZ, 0x1 ;  /* 0x00000001ff047424 */ /* 0x000fe200078e00ff */
[----:B------:R-:W-:-:S03]  /*0940*/  ISETP.LT.U32.AND P0, PT, R13, 0x10, !P0 ;  /* 0x000000100d00780c */ /* 0x000fc60004701070 */
[----:B------:R-:W-:Y:S01]  /*0950*/  @P2 SHF.R.S32.HI R5, RZ, 0x1f, R13 ;  /* 0x0000001fff052819 */ /* 0x000fe2000001140d */
[----:B------:R-:W2:Y:S02]  /*0960*/  FENCE.VIEW.ASYNC.S ;  /* 0x00000000000073c6 */ /* 0x000ea40000000000 */
[----:B--2---:R1:W2:Y:S01]  /*0970*/  @!UP0 SYNCS.EXCH.64 URZ, [UR6+0x130], UR4 ;  /* 0x00013004063f85b2 */ /* 0x0042a20008000100 */
[----:B------:R-:W-:-:S04]  /*0980*/  @P2 LEA.HI R5, R5, R13, RZ, 0x2 ;  /* 0x0000000d05052211 */ /* 0x000fc800078f10ff */
[----:B------:R-:W-:-:S04]  /*0990*/  @P2 SHF.R.S32.HI R5, RZ, 0x2, R5 ;  /* 0x00000002ff052819 */ /* 0x000fc80000011405 */
[----:B------:R-:W-:Y:S02]  /*09a0*/  @P2 ISETP.NE.AND P3, PT, R5, R6, PT ;  /* 0x000000060500220c */ /* 0x000fe40003f65270 */
[----:B------:R-:W-:Y:S02]  /*09b0*/  SEL R5, RZ, 0x1, !P0 ;  /* 0x00000001ff057807 */ /* 0x000fe40004000000 */
[----:B------:R-:W-:Y:S01]  /*09c0*/  @P2 SEL R4, RZ, 0x1, P3 ;  /* 0x00000001ff042807 */ /* 0x000fe20001800000 */
[----:B------:R1:W3:Y:S01]  /*09d0*/  @!UP1 SYNCS.EXCH.64 URZ, [UR6+0x138], UR4 ;  /* 0x00013804063f95b2 */ /* 0x0002e20008000100 */
[----:B0-----:R-:W-:Y:S01]  /*09e0*/  ISETP.EQ.U32.AND P5, PT, R7, 0x1, PT ;  /* 0x000000010700780c */ /* 0x001fe20003fa2070 */
[----:B------:R-:W-:Y:S01]  /*09f0*/  NOP ;  /* 0x0000000000007918 */ /* 0x000fe20000000000 */
[----:B------:R-:W-:-:S05]  /*0a00*/  LOP3.LUT R4, R4, R5, RZ, 0xc0, !PT ;  /* 0x0000000504047212 */ /* 0x000fca00078ec0ff */
[----:B------:R1:W-:Y:S06]  /*0a10*/  STL [R1+0x78], R4 ;  /* 0x0000780401007387 */ /* 0x0003ec0000100800 */
[----:B--23--:R-:W-:Y:S05]  /*0a20*/  @!P5 BRA `(.L_x_4) ;  /* 0x000000000008d947 */ /* 0x00cfea0003800000 */
[----:B------:R-:W-:Y:S01]  /*0a30*/  UCGABAR_ARV ;  /* 0x00000000000079c7 */ /* 0x000fe20008000000 */
[----:B------:R-:W-:Y:S05]  /*0a40*/  BRA `(.L_x_5) ;  /* 0x0000000000047947 */ /* 0x000fea0003800000 */
.L_x_4:
[----:B------:R-:W-:Y:S01]  /*0a50*/  NOP ;  /* 0x0000000000007918 */ /* 0x000fe20000000000 */
.L_x_5:
[----:B------:R-:W0:Y:S01]  /*0a60*/  LDC R3, c[0x0][0x65c] ;  /* 0x00019700ff037b82 */ /* 0x000e220000000800 */
[----:B-1----:R-:W-:Y:S02]  /*0a70*/  IMAD.U32 R4, RZ, RZ, UR9 ;  /* 0x00000009ff047e24 */ /* 0x002fe4000f8e00ff */
[----:B------:R-:W-:Y:S01]  /*0a80*/  IMAD.MOV.U32 R5, RZ, RZ, RZ ;  /* 0x000000ffff057224 */ /* 0x000fe200078e00ff */
[----:B0-----:R-:W-:-:S13]  /*0a90*/  ISETP.NE.AND P4, PT, R3, 0x1, PT ;  /* 0x000000010300780c */ /* 0x001fda0003f85270 */
[----:B------:R-:W0:Y:S01]  /*0aa0*/  @P4 LDC R7, c[0x0][0x10] ;  /* 0x00000400ff074b82 */ /* 0x000e220000000800 */
[----:B------:R-:W-:Y:S02]  /*0ab0*/  @P4 IMAD.MOV.U32 R3, RZ, RZ, RZ ;  /* 0x000000ffff034224 */ /* 0x000fe400078e00ff */
[----:B------:R-:W-:-:S05]  /*0ac0*/  @P4 IMAD.MOV.U32 R13, RZ, RZ, RZ ;  /* 0x000000ffff0d4224 */ /* 0x000fca00078e00ff */
[----:B------:R-:W1:Y:S01]  /*0ad0*/  @!P4 LDC R9, c[0x0][0xc] ;  /* 0x00000300ff09cb82 */ /* 0x000e620000000800 */
[----:B0-----:R-:W-:-:S04]  /*0ae0*/  @P4 IMAD.WIDE.U32 R6, R7, UR9, R2 ;  /* 0x0000000907064c25 */ /* 0x001fc8000f8e0002 */
[----:B------:R-:W-:Y:S02]  /*0af0*/  @P4 IMAD.MOV.U32 R19, RZ, RZ, R6 ;  /* 0x000000ffff134224 */ /* 0x000fe400078e0006 */
[----:B------:R-:W-:Y:S02]  /*0b00*/  @P4 IMAD.IADD R23, R7, 0x1, R13 ;  /* 0x0000000107174824 */ /* 0x000fe400078e020d */
[----:B-1----:R-:W-:-:S04]  /*0b10*/  @!P4 IMAD.WIDE.U32 R4, R2, R9, R4 ;  /* 0x000000090204c225 */ /* 0x002fc800078e0004 */
[----:B------:R-:W-:Y:S02]  /*0b20*/  @!P4 IMAD.MOV.U32 R19, RZ, RZ, R4 ;  /* 0x000000ffff13c224 */ /* 0x000fe400078e0004 */
[----:B------:R-:W-:-:S03]  /*0b30*/  @!P4 IMAD.MOV.U32 R23, RZ, RZ, R5 ;  /* 0x000000ffff17c224 */ /* 0x000fc600078e0005 */
[----:B------:R0:W-:Y:S04]  /*0b40*/  STL [R1+0x84], R19 ;  /* 0x0000841301007387 */ /* 0x0001e80000100800 */
[----:B------:R0:W-:Y:S01]  /*0b50*/  STL [R1+0x80], R23 ;  /* 0x0000801701007387 */ /* 0x0001e20000100800 */
[----:B------:R-:W-:Y:S05]  /*0b60*/  @!P5 BRA `(.L_x_6) ;  /* 0x00000000000cd947 */ /* 0x000fea0003800000 */
[----:B------:R-:W-:Y:S01]  /*0b70*/  UCGABAR_WAIT ;  /* 0x0000000000007dc7 */ /* 0x000fe20008000000 */
[----:B------:R-:W-:Y:S01]  /*0b80*/  CCTL.IVALL ;  /* 0x00000000ff00798f */ /* 0x000fe20002000000 */
[----:B------:R-:W-:Y:S05]  /*0b90*/  BRA `(.L_x_7) ;  /* 0x0000000000047947 */ /* 0x000fea0003800000 */
.L_x_6:
[----:B------:R-:W-:Y:S06]  /*0ba0*/  BAR.SYNC.DEFER_BLOCKING 0x0 ;  /* 0x0000000000007b1d */ /* 0x000fec0000010000 */
.L_x_7:
[----:B------:R-:W-:Y:S05]  /*0bb0*/  @!P1 BRA `(.L_x_8) ;  /* 0x000000e000f49947 */ /* 0x000fea0003800000 */
[----:B------:R-:W-:-:S06]  /*0bc0*/  UISETP.GT.U32.AND UP0, UPT, UR10, 0x1, UPT ;  /* 0x000000010a00788c */ /* 0x000fcc000bf04070 */
[----:B------:R-:W-:-:S13]  /*0bd0*/  PLOP3.LUT P0, PT, PT, PT, UP0, 0x80, 0x0 ;  /* 0x000000000000781c */ /* 0x000fda0003f0f008 */
[----:B------:R-:W-:Y:S05]  /*0be0*/  @P0 EXIT ;  /* 0x000000000000094d */ /* 0x000fea0003800000 */
[----:B------:R-:W-:Y:S01]  /*0bf0*/  IMAD.MOV.U32 R6, RZ, RZ, -0x1 ;  /* 0xffffffffff067424 */ /* 0x000fe200078e00ff */
[----:B------:R-:W-:Y:S01]  /*0c00*/  ULDC.64 UR4, c[0x0][0x650] ;  /* 0x0001940000047ab9 */ /* 0x000fe20000000a00 */
[----:B------:R-:W-:Y:S01]  /*0c10*/  IMAD.MOV.U32 R5, RZ, RZ, -0x1 ;  /* 0xffffffffff057424 */ /* 0x000fe200078e00ff */
[----:B------:R-:W-:Y:S01]  /*0c20*/  ISETP.GE.U32.AND P0, PT, R19, UR4, PT ;  /* 0x0000000413007c0c */ /* 0x000fe2000bf06070 */
[----:B------:R-:W-:Y:S01]  /*0c30*/  UMOV UR22, 0xffffffff ;  /* 0xffffffff00167882 */ /* 0x000fe20000000000 */
[----:B------:R1:W-:Y:S01]  /*0c40*/  STL [R1+0x8c], R6 ;  /* 0x00008c0601007387 */ /* 0x0003e20000100800 */
[----:B------:R-:W-:Y:S02]  /*0c50*/  PRMT R4, RZ, 0x7610, R4 ;  /* 0x00007610ff047816 */ /* 0x000fe40000000004 */
[----:B------:R-:W-:Y:S01]  /*0c60*/  ISETP.GE.U32.AND.EX P0, PT, R23, UR5, PT, P0 ;  /* 0x0000000517007c0c */ /* 0x000fe2000bf06100 */
[----:B------:R1:W-:-:S12]  /*0c70*/  STL [R1+0x88], R5 ;  /* 0x0000880501007387 */ /* 0x0003d80000100800 */
[----:B-1----:R-:W-:Y:S05]  /*0c80*/  @P0 BRA `(.L_x_9) ;  /* 0x0000000400380947 */ /* 0x002fea0003800000 */
[----:B------:R-:W1:Y:S01]  /*0c90*/  LDC.64 R14, c[0x0][0x628] ;  /* 0x00018a00ff0e7b82 */ /* 0x000e620000000a00 */
[----:B------:R-:W-:Y:S02]  /*0ca0*/  IMAD.MOV.U32 R4, RZ, RZ, R19 ;  /* 0x000000ffff047224 */ /* 0x000fe400078e0013 */
[----:B------:R-:W-:-:S05]  /*0cb0*/  IMAD.MOV.U32 R5, RZ, RZ, R23 ;  /* 0x000000ffff057224 */ /* 0x000fca00078e0017 */
[----:B------:R-:W2:Y:S08]  /*0cc0*/  LDC R10, c[0x0][0x630] ;  /* 0x00018c00ff0a7b82 */ /* 0x000eb00000000800 */
[----:B------:R-:W3:Y:S01]  /*0cd0*/  LDC.64 R16, c[0x0][0x620] ;  /* 0x00018800ff107b82 */ /* 0x000ee20000000a00 */
[----:B-1----:R-:W-:-:S04]  /*0ce0*/  ISETP.NE.U32.AND P0, PT, R14, RZ, PT ;  /* 0x000000ff0e00720c */ /* 0x002fc80003f05070 */
[----:B------:R-:W-:-:S13]  /*0cf0*/  ISETP.NE.AND.EX P0, PT, R15, RZ, PT, P0 ;  /* 0x000000ff0f00720c */ /* 0x000fda0003f05300 */
[----:B--23--:R-:W-:Y:S05]  /*0d00*/  @!P0 BRA `(.L_x_10) ;  /* 0x0000000000288947 */ /* 0x00cfea0003800000 */
[----:B------:R-:W1:Y:S02]  /*0d10*/  LDC R9, c[0x0][0x634] ;  /* 0x00018d00ff097b82 */ /* 0x000e640000000800 */
[----:B-1----:R-:W-:-:S05]  /*0d20*/  IADD3 R9, P0, R19, R9, RZ ;  /* 0x0000000913097210 */ /* 0x002fca0007f1e0ff */
[----:B------:R-:W-:-:S04]  /*0d30*/  IMAD.X R13, RZ, RZ, R23, P0 ;  /* 0x000000ffff0d7224 */ /* 0x000fc800000e0617 */
[----:B------:R-:W-:-:S04]  /*0d40*/  IMAD.WIDE.U32 R4, R13, R14, RZ ;  /* 0x0000000e0d047225 */ /* 0x000fc800078e00ff */
[----:B------:R-:W-:-:S04]  /*0d50*/  IMAD.WIDE.U32 R6, P0, R9, R15, R4 ;  /* 0x0000000f09067225 */ /* 0x000fc80007800004 */
[----:B------:R-:W-:-:S04]  /*0d60*/  IMAD.WIDE.U32 R4, R9, R14, RZ ;  /* 0x0000000e09047225 */ /* 0x000fc800078e00ff */
[----:B------:R-:W-:Y:S01]  /*0d70*/  IMAD.X R9, RZ, RZ, RZ, P0 ;  /* 0x000000ffff097224 */ /* 0x000fe200000e06ff */
[----:B------:R-:W-:Y:S01]  /*0d80*/  IADD3 RZ, P0, R5, R6, RZ ;  /* 0x0000000605ff7210 */ /* 0x000fe20007f1e0ff */
[----:B------:R-:W-:-:S04]  /*0d90*/  IMAD.MOV.U32 R8, RZ, RZ, R7 ;  /* 0x000000ffff087224 */ /* 0x000fc800078e0007 */
[----:B------:R-:W-:-:S08]  /*0da0*/  IMAD.WIDE.U32.X R4, R13, R15, R8, P0 ;  /* 0x0000000f0d047225 */ /* 0x000fd000000e0408 */
.L_x_10:
[----:B------:R-:W1:Y:S01]  /*0db0*/  LDC.64 R20, c[0x0][0x640] ;  /* 0x00019000ff147b82 */ /* 0x000e620000000a00 */
[-C--:B------:R-:W-:Y:S01]  /*0dc0*/  SHF.R.U64 R22, R4, R10.reuse, R5 ;  /* 0x0000000a04167219 */ /* 0x080fe20000001205 */
[----:B------:R-:W-:Y:S01]  /*0dd0*/  IMAD.MOV.U32 R4, RZ, RZ, R19 ;  /* 0x000000ffff047224 */ /* 0x000fe200078e0013 */
[----:B------:R-:W-:Y:S01]  /*0de0*/  SHF.R.U32.HI R3, RZ, R10, R5 ;  /* 0x0000000aff037219 */ /* 0x000fe20000011605 */
[----:B------:R-:W-:Y:S01]  /*0df0*/  IMAD.MOV.U32 R5, RZ, RZ, R23 ;  /* 0x000000ffff057224 */ /* 0x000fe200078e0017 */
[----:B------:R-:W-:Y:S01]  /*0e00*/  IADD3 R7, P0, RZ, -R22, RZ ;  /* 0x80000016ff077210 */ /* 0x000fe20007f1e0ff */
[----:B0-----:R-:W-:Y:S02]  /*0e10*/  IMAD R23, R11, R12, R2 ;  /* 0x0000000c0b177224 */ /* 0x001fe400078e0202 */
[----:B------:R-:W0:Y:S01]  /*0e20*/  LDC R8, c[0x0][0x618] ;  /* 0x00018600ff087b82 */ /* 0x000e220000000800 */
[----:B------:R-:W-:Y:S02]  /*0e30*/  IMAD.MOV.U32 R11, RZ, RZ, 0x1 ;  /* 0x00000001ff0b7424 */ /* 0x000fe400078e00ff */
[----:B------:R-:W-:-:S02]  /*0e40*/  IMAD.X R3, RZ, RZ, ~R3, P0 ;  /* 0x000000ffff037224 */ /* 0x000fc400000e0e03 */
[----:B------:R-:W-:-:S03]  /*0e50*/  IMAD.WIDE.U32 R4, R7, R16, R4 ;  /* 0x0000001007047225 */ /* 0x000fc600078e0004 */
[----:B------:R-:W2:Y:S01]  /*0e60*/  LDC R14, c[0x0][0x608] ;  /* 0x00018200ff0e7b82 */ /* 0x000ea20000000800 */
[----:B------:R-:W-:-:S04]  /*0e70*/  IMAD R6, R3, R16, RZ ;  /* 0x0000001003067224 */ /* 0x000fc800078e02ff */
[----:B------:R-:W-:-:S03]  /*0e80*/  IMAD R3, R7, R17, R6 ;  /* 0x0000001107037224 */ /* 0x000fc600078e0206 */
[----:B------:R-:W3:Y:S01]  /*0e90*/  LDC R18, c[0x0][0x658] ;  /* 0x00019600ff127b82 */ /* 0x000ee20000000800 */
[----:B------:R-:W-:Y:S01]  /*0ea0*/  IMAD.IADD R3, R5, 0x1, R3 ;  /* 0x0000000105037824 */ /* 0x000fe200078e0203 */
[----:B-1----:R-:W-:Y:S01]  /*0eb0*/  ISETP.NE.U32.AND P0, PT, R20, RZ, PT ;  /* 0x000000ff1400720c */ /* 0x002fe20003f05070 */
[----:B------:R-:W-:-:S03]  /*0ec0*/  IMAD.MOV.U32 R5, RZ, RZ, -0x1 ;  /* 0xffffffffff057424 */ /* 0x000fc600078e00ff */
[----:B------:R-:W-:Y:S02]  /*0ed0*/  ISETP.NE.AND.EX P0, PT, R21, RZ, PT, P0 ;  /* 0x000000ff1500720c */ /* 0x000fe40003f05300 */
[----:B------:R-:W1:Y:S01]  /*0ee0*/  LDC R13, c[0x0][0x600] ;  /* 0x00018000ff0d7b82 */ /* 0x000e620000000800 */
[-CC-:B0-----:R-:W-:Y:S02]  /*0ef0*/  SHF.R.U64 R10, R4, R8.reuse, R3.reuse ;  /* 0x00000008040a7219 */ /* 0x181fe40000001203 */
[----:B------:R-:W-:-:S05]  /*0f00*/  SHF.R.U32.HI R3, RZ, R8, R3 ;  /* 0x00000008ff037219 */ /* 0x000fca0000011603 */
[----:B------:R-:W0:Y:S01]  /*0f10*/  LDC R15, c[0x0][0x648] ;  /* 0x00019200ff0f7b82 */ /* 0x000e220000000800 */
[-CC-:B--2---:R-:W-:Y:S02]  /*0f20*/  SHF.R.U64 R19, R10, R14.reuse, R3.reuse ;  /* 0x0000000e0a137219 */ /* 0x184fe40000001203 */
[----:B------:R-:W-:-:S05]  /*0f30*/  SHF.R.U32.HI R3, RZ, R14, R3 ;  /* 0x0000000eff037219 */ /* 0x000fca0000011603 */
[----:B------:R-:W2:Y:S01]  /*0f40*/  LDC R17, c[0x0][0x638] ;  /* 0x00018e00ff117b82 */ /* 0x000ea20000000800 */
[-C--:B---3--:R-:W-:Y:S02]  /*0f50*/  SHF.L.U32 R2, R5, R18.reuse, RZ ;  /* 0x0000001205027219 */ /* 0x088fe400000006ff */
[--C-:B------:R-:W-:Y:S02]  /*0f60*/  SHF.R.U64 R12, R19, R18, R3.reuse ;  /* 0x00000012130c7219 */ /* 0x100fe40000001203 */
[----:B------:R-:W-:Y:S02]  /*0f70*/  LOP3.LUT R8, RZ, R2, RZ, 0x33, !PT ;  /* 0x00000002ff087212 */ /* 0x000fe400078e33ff */
[----:B------:R-:W-:Y:S01]  /*0f80*/  SHF.R.U32.HI R3, RZ, R18, R3 ;  /* 0x00000012ff037219 */ /* 0x000fe20000011603 */
[----:B------:R-:W3:Y:S01]  /*0f90*/  LDC R16, c[0x0][0x610] ;  /* 0x00018400ff107b82 */ /* 0x000ee20000000800 */
[----:B------:R-:W-:Y:S01]  /*0fa0*/  IMAD.MOV.U32 R2, RZ, RZ, R12 ;  /* 0x000000ffff027224 */ /* 0x000fe200078e000c */
[----:B------:R-:W-:Y:S06]  /*0fb0*/  @!P0 BRA `(.L_x_11) ;  /* 0x0000000000288947 */ /* 0x000fec0003800000 */
[----:B------:R-:W4:Y:S02]  /*0fc0*/  LDC R7, c[0x0][0x64c] ;  /* 0x00019300ff077b82 */ /* 0x000f240000000800 */
[----:B----4-:R-:W-:-:S05]  /*0fd0*/  IADD3 R7, P0, R12, R7, RZ ;  /* 0x000000070c077210 */ /* 0x010fca0007f1e0ff */
        /* <DEDUP_REMOVED lines=8> */
.L_x_11:
[----:B0-----:R-:W-:Y:S01]  /*1060*/  SHF.R.U64 R4, R2, R15, R3 ;  /* 0x0000000f02047219 */ /* 0x001fe20000001203 */
[----:B-1----:R-:W-:Y:S01]  /*1070*/  VIADD R5, R13, 0xffffffff ;  /* 0xffffffff0d057836 */ /* 0x002fe20000000000 */
[----:B------:R-:W-:Y:S02]  /*1080*/  SHF.L.U32 R2, R11, R18, RZ ;  /* 0x000000120b027219 */ /* 0x000fe400000006ff */
[----:B------:R-:W-:Y:S01]  /*1090*/  LOP3.LUT R3, R19, R8, RZ, 0xc0, !PT ;  /* 0x0000000813037212 */ /* 0x000fe200078ec0ff */
[----:B------:R-:W-:Y:S01]  /*10a0*/  IMAD.MOV R6, RZ, RZ, -R4 ;  /* 0x000000ffff067224 */ /* 0x000fe200078e0a04 */
[----:B------:R-:W-:Y:S02]  /*10b0*/  SEL R0, R0, R23, !P4 ;  /* 0x0000001700007207 */ /* 0x000fe40006000000 */
[----:B------:R-:W-:Y:S01]  /*10c0*/  LOP3.LUT R5, R10, R5, RZ, 0xc0, !PT ;  /* 0x000000050a057212 */ /* 0x000fe200078ec0ff */
[----:B------:R-:W-:Y:S01]  /*10d0*/  IMAD R3, R2, R4, R3 ;  /* 0x0000000402037224 */ /* 0x000fe200078e0203 */
[----:B------:R-:W-:Y:S01]  /*10e0*/  R2UR UR22, R22 ;  /* 0x00000000161672ca */ /* 0x000fe200000e0000 */
[----:B--2---:R-:W-:-:S02]  /*10f0*/  IMAD R2, R6, R17, R12 ;  /* 0x0000001106027224 */ /* 0x004fc400078e020c */
[----:B---3--:R-:W-:Y:S02]  /*1100*/  IMAD R0, R3, R16, R0 ;  /* 0x0000001003007224 */ /* 0x008fe400078e0200 */
[----:B------:R-:W-:Y:S02]  /*1110*/  IMAD R3, R2, R13, R5 ;  /* 0x0000000d02037224 */ /* 0x000fe400078e0205 */
[----:B------:R-:W-:-:S03]  /*1120*/  IMAD.MOV.U32 R4, RZ, RZ, 0x1 ;  /* 0x00000001ff047424 */ /* 0x000fc600078e00ff */
[----:B------:R-:W-:Y:S02]  /*1130*/  SEL R2, R3, R0, !P4 ;  /* 0x0000000003027207 */ /* 0x000fe40006000000 */
[----:B------:R-:W-:-:S03]  /*1140*/  SEL R0, R0, R3, !P4 ;  /* 0x0000000300007207 */ /* 0x000fc60006000000 */
[----:B------:R1:W-:Y:S04]  /*1150*/  STL [R1+0x88], R2 ;  /* 0x0000880201007387 */ /* 0x0003e80000100800 */
[----:B------:R1:W-:Y:S02]  /*1160*/  STL [R1+0x8c], R0 ;  /* 0x00008c0001007387 */ /* 0x0003e40000100800 */
.L_x_9:
[----:B------:R-:W-:-:S08]  /*1170*/  NOP ;  /* 0x0000000000007918 */ /* 0x000fd00000000000 */
[----:B------:R-:W2:Y:S02]  /*1180*/  USETMAXREG.TRY_ALLOC.CTAPOOL UP0, 0xe8 ;  /* 0x000000e8000079c8 */ /* 0x000ea40008000600 */
[----:B--2---:R-:W-:-:S13]  /*1190*/  PLOP3.LUT P0, PT, PT, PT, UP0, 0x80, 0x0 ;  /* 0x000000000000781c */ /* 0x004fda0003f0f008 */
[----:B------:R-:W-:Y:S05]  /*11a0*/  @!P0 BRA `(.L_x_9) ;  /* 0xfffffffc00f08947 */ /* 0x000fea000383ffff */
[----:B------:R-:W-:Y:S01]  /*11b0*/  ULDC.64 UR4, c[0x0][0x598] ;  /* 0x0001660000047ab9 */ /* 0x000fe20000000a00 */
[----:B------:R-:W-:Y:S01]  /*11c0*/  ULDC.64 UR16, c[0x0][0x208] ;  /* 0x0000820000107ab9 */ /* 0x000fe20000000a00 */
[----:B------:R-:W-:-:S04]  /*11d0*/  ISETP.NE.U32.AND P0, PT, RZ, UR4, PT ;  /* 0x00000004ff007c0c */ /* 0x000fc8000bf05070 */
[----:B------:R-:W-:-:S13]  /*11e0*/  ISETP.NE.AND.EX P0, PT, RZ, UR5, PT, P0 ;  /* 0x00000005ff007c0c */ /* 0x000fda000bf05300 */
[----:B------:R-:W-:Y:S05]  /*11f0*/  @!P0 BRA `(.L_x_12) ;  /* 0x0000000000208947 */ /* 0x000fea0003800000 */
[----:B-1----:R-:W1:Y:S02]  /*1200*/  LDC.64 R2, c[0x0][0x598] ;  /* 0x00016600ff027b82 */ /* 0x002e640000000a00 */
[----:B-1----:R-:W2:Y:S02]  /*1210*/  LDG.E.64 R2, desc[UR16][R2.64] ;  /* 0x0000001002027981 */ /* 0x002ea4000c1e1b00 */
[----:B--2---:R-:W-:-:S04]  /*1220*/  ISETP.NE.U32.AND P0, PT, R2, RZ, PT ;  /* 0x000000ff0200720c */ /* 0x004fc80003f05070 */
[----:B------:R-:W-:-:S13]  /*1230*/  ISETP.NE.AND.EX P0, PT, R3, RZ, PT, P0 ;  /* 0x000000ff0300720c */ /* 0x000fda0003f05300 */
[----:B------:R-:W-:Y:S05]  /*1240*/  @!P0 BRA `(.L_x_12) ;  /* 0x00000000000c8947 */ /* 0x000fea0003800000 */
[----:B------:R-:W2:Y:S02]  /*1250*/  LD.E R2, desc[UR16][R2.64] ;  /* 0x0000001002027980 */ /* 0x000ea4000c101900 */
[----:B--2---:R-:W-:Y:S01]  /*1260*/  R2UR UR20, R2 ;  /* 0x00000000021472ca */ /* 0x004fe200000e0000 */
[----:B------:R-:W-:-:S14]  /*1270*/  BRA `(.L_x_13) ;  /* 0x0000000000247947 */ /* 0x000fdc0003800000 */
.L_x_12:
[----:B------:R-:W-:Y:S02]  /*1280*/  ULDC.64 UR4, c[0x0][0x588] ;  /* 0x0001620000047ab9 */ /* 0x000fe40000000a00 */
[----:B------:R-:W-:-:S04]  /*1290*/  ISETP.NE.U32.AND P0, PT, RZ, UR4, PT ;  /* 0x00000004ff007c0c */ /* 0x000fc8000bf05070 */
[----:B------:R-:W-:-:S13]  /*12a0*/  ISETP.NE.AND.EX P0, PT, RZ, UR5, PT, P0 ;  /* 0x00000005ff007c0c */ /* 0x000fda000bf05300 */
[----:B------:R-:W-:Y:S05]  /*12b0*/  @!P0 BRA `(.L_x_14) ;  /* 0x0000000000108947 */ /* 0x000fea0003800000 */
[----:B-1----:R-:W1:Y:S02]  /*12c0*/  LDC.64 R2, c[0x0][0x588] ;  /* 0x00016200ff027b82 */ /* 0x002e640000000a00 */
[----:B-1----:R-:W2:Y:S02]  /*12d0*/  LDG.E R2, desc[UR16][R2.64] ;  /* 0x0000001002027981 */ /* 0x002ea4000c1e1900 */
[----:B--2---:R-:W-:Y:S01]  /*12e0*/  R2UR UR20, R2 ;  /* 0x00000000021472ca */ /* 0x004fe200000e0000 */
[----:B------:R-:W-:-:S14]  /*12f0*/  BRA `(.L_x_13) ;  /* 0x0000000000047947 */ /* 0x000fdc0003800000 */
.L_x_14:
[----:B------:R-:W-:-:S05]  /*1300*/  ULDC UR20, c[0x0][0x580] ;  /* 0x0001600000147ab9 */ /* 0x000fca0000000800 */
.L_x_13:
[----:B------:R-:W-:Y:S02]  /*1310*/  ULDC.64 UR4, c[0x0][0x5a0] ;  /* 0x0001680000047ab9 */ /* 0x000fe40000000a00 */
        /* <DEDUP_REMOVED lines=11> */
.L_x_15:
        /* <DEDUP_REMOVED lines=8> */
.L_x_17:
[----:B------:R-:W-:-:S05]  /*1450*/  ULDC UR21, c[0x0][0x584] ;  /* 0x0001610000157ab9 */ /* 0x000fca0000000800 */
.L_x_16:
[----:B------:R-:W-:-:S13]  /*1460*/  LOP3.LUT P0, RZ, R4, 0xff, RZ, 0xc0, !PT ;  /* 0x000000ff04ff7812 */ /* 0x000fda000780c0ff */
[----:B------:R-:W-:Y:S05]  /*1470*/  @!P0 EXIT ;  /* 0x000000000000894d */ /* 0x000fea0003800000 */
[----:B------:R-:W-:Y:S01]  /*1480*/  ULDC UR4, c[0x0][0x28c] ;  /* 0x0000a30000047ab9 */ /* 0x000fe20000000800 */
[----:B------:R-:W-:Y:S02]  /*1490*/  ULOP3.LUT UR23, UR13, 0x1, URZ, 0xfc, !UPT ;  /* 0x000000010d177892 */ /* 0x000fe4000f8efc3f */
[----:B------:R-:W-:-:S04]  /*14a0*/  UIADD3 UR4, UR4, 0x1f, URZ ;  /* 0x0000001f04047890 */ /* 0x000fc8000fffe03f */
[----:B------:R-:W-:-:S04]  /*14b0*/  USHF.R.S32.HI UR5, URZ, 0x1f, UR4 ;  /* 0x0000001f3f057899 */ /* 0x000fc80008011404 */
[----:B------:R-:W-:-:S03]  /*14c0*/  ULEA.HI UR5, UR5, UR4, URZ, 0x5 ;  /* 0x0000000405057291 */ /* 0x000fc6000f8f283f */
[----:B------:R-:W-:Y:S01]  /*14d0*/  UMOV UR4, URZ ;  /* 0x0000003f00047c82 */ /* 0x000fe20008000000 */
[----:B------:R-:W-:-:S03]  /*14e0*/  USHF.R.S32.HI UR12, URZ, 0x5, UR5 ;  /* 0x000000053f0c7899 */ /* 0x000fc60008011405 */
[----:B------:R-:W-:-:S09]  /*14f0*/  UMOV UR5, URZ ;  /* 0x0000003f00057c82 */ /* 0x000fd20008000000 */
.L_x_300:
[----:B-1----:R-:W1:Y:S01]  /*1500*/  S2R R0, SR_TID.X ;  /* 0x0000000000007919 */ /* 0x002e620000002100 */
[----:B--2---:R-:W2:Y:S01]  /*1510*/  S2UR UR11, SR_CgaCtaId ;  /* 0x00000000000b79c3 */ /* 0x004ea20000008800 */
[----:B------:R-:W-:Y:S01]  /*1520*/  UMOV UR14, 0x400 ;  /* 0x00000400000e7882 */ /* 0x000fe20000000000 */
[----:B------:R-:W-:Y:S01]  /*1530*/  UMOV UR6, URZ ;  /* 0x0000003f00067c82 */ /* 0x000fe20008000000 */
[----:B------:R-:W-:Y:S01]  /*1540*/  STL [R1+0x74], RZ ;  /* 0x000074ff01007387 */ /* 0x000fe20000100800 */
[----:B------:R-:W-:Y:S01]  /*1550*/  UMOV UR7, URZ ;  /* 0x0000003f00077c82 */ /* 0x000fe20008000000 */
[----:B------:R-:W-:Y:S01]  /*1560*/  UMOV UR8, URZ ;  /* 0x0000003f00087c82 */ /* 0x000fe20008000000 */
[----:B------:R-:W-:Y:S01]  /*1570*/  UMOV UR18, UR5 ;  /* 0x0000000500127c82 */ /* 0x000fe20008000000 */
[----:B------:R-:W-:Y:S01]  /*1580*/  STL [R1+0x70], RZ ;  /* 0x000070ff01007387 */ /* 0x000fe20000100800 */
[----:B---3--:R-:W3:Y:S01]  /*1590*/  LDC R2, c[0x0][0x28c] ;  /* 0x0000a300ff027b82 */ /* 0x008ee20000000800 */
[----:B------:R-:W-:-:S02]  /*15a0*/  CS2R R4, SRZ ;  /* 0x0000000000047805 */ /* 0x000fc4000001ff00 */
[----:B------:R-:W-:Y:S01]  /*15b0*/  CS2R R6, SRZ ;  /* 0x0000000000067805 */ /* 0x000fe2000001ff00 */
[----:B------:R-:W-:Y:S01]  /*15c0*/  STL [R1+0x6c], RZ ;  /* 0x00006cff01007387 */ /* 0x000fe20000100800 */
[----:B------:R-:W-:Y:S02]  /*15d0*/  CS2R R8, SRZ ;  /* 0x0000000000087805 */ /* 0x000fe4000001ff00 */
[----:B------:R-:W-:Y:S02]  /*15e0*/  CS2R R10, SRZ ;  /* 0x00000000000a7805 */ /* 0x000fe4000001ff00 */
[----:B------:R-:W-:Y:S01]  /*15f0*/  CS2R R12, SRZ ;  /* 0x00000000000c7805 */ /* 0x000fe2000001ff00 */
[----:B------:R-:W-:Y:S01]  /*1600*/  STL [R1+0x68], RZ ;  /* 0x000068ff01007387 */ /* 0x000fe20000100800 */
[----:B------:R-:W-:Y:S02]  /*1610*/  CS2R R14, SRZ ;  /* 0x00000000000e7805 */ /* 0x000fe4000001ff00 */
[----:B------:R-:W-:-:S02]  /*1620*/  CS2R R16, SRZ ;  /* 0x0000000000107805 */ /* 0x000fc4000001ff00 */
[----:B0-----:R-:W-:Y:S01]  /*1630*/  CS2R R18, SRZ ;  /* 0x0000000000127805 */ /* 0x001fe2000001ff00 */
[----:B------:R-:W-:Y:S01]  /*1640*/  STL [R1+0x64], RZ ;  /* 0x000064ff01007387 */ /* 0x000fe20000100800 */
[----:B------:R-:W-:Y:S02]  /*1650*/  CS2R R20, SRZ ;  /* 0x0000000000147805 */ /* 0x000fe4000001ff00 */
[----:B------:R-:W-:Y:S02]  /*1660*/  CS2R R22, SRZ ;  /* 0x0000000000167805 */ /* 0x000fe4000001ff00 */
[----:B------:R-:W-:Y:S01]  /*1670*/  CS2R R152, SRZ ;  /* 0x0000000000987805 */ /* 0x000fe2000001ff00 */
[----:B------:R-:W-:Y:S01]  /*1680*/  STL [R1+0x60], RZ ;  /* 0x000060ff01007387 */ /* 0x000fe20000100800 */
[----:B--2---:R-:W-:Y:S01]  /*1690*/  ULEA UR14, UR11, UR14, 0x18 ;  /* 0x0000000e0b0e7291 */ /* 0x004fe2000f8ec03f */
[----:B------:R-:W-:Y:S02]  /*16a0*/  CS2R R154, SRZ ;  /* 0x00000000009a7805 */ /* 0x000fe4000001ff00 */
[----:B------:R-:W-:Y:S01]  /*16b0*/  CS2R R156, SRZ ;  /* 0x00000000009c7805 */ /* 0x000fe2000001ff00 */
[----:B------:R-:W-:Y:S01]  /*16c0*/  STL [R1+0x5c], RZ ;  /* 0x00005cff01007387 */ /* 0x000fe20000100800 */
[----:B------:R-:W-:-:S02]  /*16d0*/  CS2R R158, SRZ ;  /* 0x00000000009e7805 */ /* 0x000fc4000001ff00 */
[----:B------:R-:W-:Y:S02]  /*16e0*/  CS2R R160, SRZ ;  /* 0x0000000000a07805 */ /* 0x000fe4000001ff00 */
[----:B------:R-:W-:Y:S02]  /*16f0*/  CS2R R162, SRZ ;  /* 0x0000000000a27805 */ /* 0x000fe4000001ff00 */
[----:B-1----:R-:W-:Y:S01]  /*1700*/  LOP3.LUT R0, R0, 0x80, RZ, 0xc0, !PT ;  /* 0x0000008000007812 */ /* 0x002fe200078ec0ff */
[----:B------:R-:W-:Y:S01]  /*1710*/  STL [R1+0x58], RZ ;  /* 0x000058ff01007387 */ /* 0x000fe20000100800 */
[----:B---3--:R-:W-:Y:S02]  /*1720*/  ISETP.GE.AND P0, PT, R2, 0x1, PT ;  /* 0x000000010200780c */ /* 0x008fe40003f06270 */
[----:B------:R-:W-:Y:S02]  /*1730*/  CS2R R2, SRZ ;  /* 0x0000000000027805 */ /* 0x000fe4000001ff00 */
[----:B------:R-:W-:Y:S01]  /*1740*/  SHF.R.U32.HI R0, RZ, 0x7, R0 ;  /* 0x00000007ff007819 */ /* 0x000fe20000011600 */
[----:B------:R-:W-:Y:S01]  /*1750*/  STL [R1+0x54], RZ ;  /* 0x000054ff01007387 */ /* 0x000fe20000100800 */
[----:B------:R-:W-:-:S02]  /*1760*/  CS2R R164, SRZ ;  /* 0x0000000000a47805 */ /* 0x000fc4000001ff00 */
[----:B------:R-:W-:Y:S02]  /*1770*/  CS2R R166, SRZ ;  /* 0x0000000000a67805 */ /* 0x000fe4000001ff00 */
[----:B------:R-:W-:Y:S01]  /*1780*/  CS2R R168, SRZ ;  /* 0x0000000000a87805 */ /* 0x000fe2000001ff00 */
[----:B------:R-:W-:Y:S01]  /*1790*/  STL [R1+0x50], RZ ;  /* 0x000050ff01007387 */ /* 0x000fe20000100800 */
[----:B------:R-:W-:Y:S02]  /*17a0*/  CS2R R170, SRZ ;  /* 0x0000000000aa7805 */ /* 0x000fe4000001ff00 */
[----:B------:R-:W-:Y:S02]  /*17b0*/  CS2R R172, SRZ ;  /* 0x0000000000ac7805 */ /* 0x000fe4000001ff00 */
[----:B------:R-:W-:Y:S01]  /*17c0*/  CS2R R174, SRZ ;  /* 0x0000000000ae7805 */ /* 0x000fe2000001ff00 */
[----:B------:R-:W0:Y:S01]  /*17d0*/  SHFL.IDX PT, R0, R0, RZ, 0x1f ;  /* 0x00001fff00007589 */ /* 0x000e2200000e0000 */
[----:B------:R-:W-:-:S02]  /*17e0*/  CS2R R176, SRZ ;  /* 0x0000000000b07805 */ /* 0x000fc4000001ff00 */
[----:B------:R-:W-:Y:S02]  /*17f0*/  CS2R R178, SRZ ;  /* 0x0000000000b27805 */ /* 0x000fe4000001ff00 */
[----:B------:R-:W-:Y:S01]  /*1800*/  CS2R R180, SRZ ;  /* 0x0000000000b47805 */ /* 0x000fe2000001ff00 */
[----:B------:R1:W-:Y:S01]  /*1810*/  STL [R1+0x4c], RZ ;  /* 0x00004cff01007387 */ /* 0x0003e20000100800 */
[----:B------:R-:W-:Y:S02]  /*1820*/  CS2R R182, SRZ ;  /* 0x0000000000b67805 */ /* 0x000fe4000001ff00 */
[----:B------:R-:W-:Y:S02]  /*1830*/  CS2R R184, SRZ ;  /* 0x0000000000b87805 */ /* 0x000fe4000001ff00 */
[----:B------:R-:W-:Y:S01]  /*1840*/  CS2R R186, SRZ ;  /* 0x0000000000ba7805 */ /* 0x000fe2000001ff00 */
[----:B------:R1:W-:Y:S01]  /*1850*/  STL [R1+0x48], RZ ;  /* 0x000048ff01007387 */ /* 0x0003e20000100800 */
        /* <DEDUP_REMOVED lines=14> */
[----:B------:R-:W-:Y:S02]  /*1940*/  CS2R R210, SRZ ;  /* 0x0000000000d27805 */ /* 0x000fe4000001ff00 */
[----:B0-----:R-:W-:Y:S01]  /*1950*/  R2UR UR9, R0 ;  /* 0x00000000000972ca */ /* 0x001fe200000e0000 */
[----:B------:R1:W-:Y:S01]  /*1960*/  STL [R1+0x38], RZ ;  /* 0x000038ff01007387 */ /* 0x0003e20000100800 */
[----:B------:R-:W-:Y:S01]  /*1970*/  IMAD.MOV.U32 R0, RZ, RZ, RZ ;  /* 0x000000ffff007224 */ /* 0x000fe200078e00ff */
[----:B------:R-:W-:-:S02]  /*1980*/  CS2R R212, SRZ ;  /* 0x0000000000d47805 */ /* 0x000fc4000001ff00 */
[----:B------:R-:W-:Y:S01]  /*1990*/  CS2R R214, SRZ ;  /* 0x0000000000d67805 */ /* 0x000fe2000001ff00 */
[----:B------:R1:W-:Y:S01]  /*19a0*/  STL [R1+0x34], RZ ;  /* 0x000034ff01007387 */ /* 0x0003e20000100800 */
[----:B------:R-:W-:Y:S02]  /*19b0*/  CS2R R216, SRZ ;  /* 0x0000000000d87805 */ /* 0x000fe4000001ff00 */
[----:B------:R-:W-:Y:S02]  /*19c0*/  CS2R R218, SRZ ;  /* 0x0000000000da7805 */ /* 0x000fe4000001ff00 */
[----:B------:R-:W-:Y:S01]  /*19d0*/  CS2R R220, SRZ ;  /* 0x0000000000dc7805 */ /* 0x000fe2000001ff00 */
[----:B------:R1:W-:Y:S01]  /*19e0*/  STL [R1+0x30], RZ ;  /* 0x000030ff01007387 */ /* 0x0003e20000100800 */
[----:B------:R-:W-:Y:S02]  /*19f0*/  CS2R R222, SRZ ;  /* 0x0000000000de7805 */ /* 0x000fe4000001ff00 */
[----:B------:R-:W-:Y:S01]  /*1a00*/  CS2R R224, SRZ ;  /* 0x0000000000e07805 */ /* 0x000fe2000001ff00 */
[----:B------:R-:W-:Y:S01]  /*1a10*/  IMAD.MOV.U32 R226, RZ, RZ, RZ ;  /* 0x000000ffffe27224 */ /* 0x000fe200078e00ff */
[----:B------:R1:W-:Y:S01]  /*1a20*/  STL [R1+0x2c], RZ ;  /* 0x00002cff01007387 */ /* 0x0003e20000100800 */
[----:B------:R-:W-:Y:S01]  /*1a30*/  ULEA.HI UR10, UR9, UR9, URZ, 0x1 ;  /* 0x00000009090a7291 */ /* 0x000fe2000f8f083f */
[----:B------:R-:W-:Y:S01]  /*1a40*/  IMAD.U32 R227, RZ, RZ, UR4 ;  /* 0x00000004ffe37e24 */ /* 0x000fe2000f8e00ff */
[----:B------:R-:W-:Y:S01]  /*1a50*/  CS2R R88, SRZ ;  /* 0x0000000000587805 */ /* 0x000fe2000001ff00 */
[----:B------:R1:W-:Y:S01]  /*1a60*/  STL [R1+0x28], RZ ;  /* 0x000028ff01007387 */ /* 0x0003e20000100800 */
[----:B------:R-:W-:Y:S01]  /*1a70*/  ULOP3.LUT UR10, UR10, 0x1ffffe, URZ, 0xc0, !UPT ;  /* 0x001ffffe0a0a7892 */ /* 0x000fe2000f8ec03f */
[----:B------:R-:W-:-:S02]  /*1a80*/  CS2R R90, SRZ ;  /* 0x00000000005a7805 */ /* 0x000fc4000001ff00 */
[----:B------:R-:W-:Y:S01]  /*1a90*/  CS2R R92, SRZ ;  /* 0x00000000005c7805 */ /* 0x000fe2000001ff00 */
[----:B------:R1:W-:Y:S01]  /*1aa0*/  STL [R1+0x24], RZ ;  /* 0x000024ff01007387 */ /* 0x0003e20000100800 */
[----:B------:R-:W-:Y:S01]  /*1ab0*/  UIADD3 UR10, UR9, -UR10, URZ ;  /* 0x8000000a090a7290 */ /* 0x000fe2000fffe03f */
[----:B------:R-:W-:Y:S02]  /*1ac0*/  CS2R R94, SRZ ;  /* 0x00000000005e7805 */ /* 0x000fe4000001ff00 */
[----:B------:R-:W-:Y:S01]  /*1ad0*/  CS2R R96, SRZ ;  /* 0x0000000000607805 */ /* 0x000fe2000001ff00 */
[----:B------:R1:W-:Y:S01]  /*1ae0*/  STL [R1+0x20], RZ ;  /* 0x000020ff01007387 */ /* 0x0003e20000100800 */
[----:B------:R-:W-:Y:S01]  /*1af0*/  ULEA UR10, UR10, UR14, 0xb ;  /* 0x0000000e0a0a7291 */ /* 0x000fe2000f8e583f */
[----:B------:R-:W-:Y:S02]  /*1b00*/  CS2R R98, SRZ ;  /* 0x0000000000627805 */ /* 0x000fe4000001ff00 */
[----:B------:R-:W-:Y:S01]  /*1b10*/  CS2R R100, SRZ ;  /* 0x0000000000647805 */ /* 0x000fe2000001ff00 */
[----:B------:R1:W-:Y:S01]  /*1b20*/  STL [R1+0x1c], RZ ;  /* 0x00001cff01007387 */ /* 0x0003e20000100800 */
[----:B------:R-:W-:Y:S01]  /*1b30*/  UIADD3 UR10, UR10, 0x200, URZ ;  /* 0x000002000a0a7890 */ /* 0x000fe2000fffe03f */
[----:B------:R-:W-:-:S02]  /*1b40*/  CS2R R102, SRZ ;  /* 0x0000000000667805 */ /* 0x000fc4000001ff00 */
[----:B------:R-:W-:Y:S01]  /*1b50*/  CS2R R104, SRZ ;  /* 0x0000000000687805 */ /* 0x000fe2000001ff00 */
[----:B------:R1:W-:Y:S01]  /*1b60*/  STL [R1+0x18], RZ ;  /* 0x000018ff01007387 */ /* 0x0003e20000100800 */
[----:B------:R-:W-:Y:S01]  /*1b70*/  USHF.R.U32.HI UR10, URZ, 0x4, UR10 ;  /* 0x000000043f0a7899 */ /* 0x000fe2000801160a */
[----:B------:R-:W-:Y:S02]  /*1b80*/  CS2R R106, SRZ ;  /* 0x00000000006a7805 */ /* 0x000fe4000001ff00 */
[----:B------:R-:W-:Y:S01]  /*1b90*/  CS2R R108, SRZ ;  /* 0x00000000006c7805 */ /* 0x000fe2000001ff00 */
[----:B------:R1:W-:Y:S01]  /*1ba0*/  STL [R1+0x14], RZ ;  /* 0x000014ff01007387 */ /* 0x0003e20000100800 */
[----:B------:R-:W-:Y:S01]  /*1bb0*/  ULOP3.LUT UR15, UR10, 0x3fff, URZ, 0xc0, !UPT ;  /* 0x00003fff0a0f7892 */ /* 0x000fe2000f8ec03f */
        /* <DEDUP_REMOVED lines=18> */
[----:B------:R1:W-:Y:S01]  /*1ce0*/  STL [R1], RZ ;  /* 0x000000ff01007387 */ /* 0x0003e20000100800 */
[----:B------:R-:W-:-:S02]  /*1cf0*/  CS2R R138, SRZ ;  /* 0x00000000008a7805 */ /* 0x000fc4000001ff00 */
[----:B------:R-:W-:Y:S02]  /*1d00*/  CS2R R140, SRZ ;  /* 0x00000000008c7805 */ /* 0x000fe4000001ff00 */
[----:B------:R-:W-:Y:S02]  /*1d10*/  CS2R R142, SRZ ;  /* 0x00000000008e7805 */ /* 0x000fe4000001ff00 */
[----:B------:R-:W-:Y:S02]  /*1d20*/  CS2R R144, SRZ ;  /* 0x0000000000907805 */ /* 0x000fe4000001ff00 */
[----:B------:R-:W-:Y:S02]  /*1d30*/  CS2R R146, SRZ ;  /* 0x0000000000927805 */ /* 0x000fe4000001ff00 */
[----:B------:R-:W-:Y:S02]  /*1d40*/  CS2R R148, SRZ ;  /* 0x0000000000947805 */ /* 0x000fe4000001ff00 */
[----:B------:R-:W-:-:S02]  /*1d50*/  CS2R R150, SRZ ;  /* 0x0000000000967805 */ /* 0x000fc4000001ff00 */
[----:B------:R-:W-:Y:S02]  /*1d60*/  CS2R R24, SRZ ;  /* 0x0000000000187805 */ /* 0x000fe4000001ff00 */
[----:B------:R-:W-:Y:S02]  /*1d70*/  CS2R R26, SRZ ;  /* 0x00000000001a7805 */ /* 0x000fe4000001ff00 */
[----:B------:R-:W-:Y:S02]  /*1d80*/  CS2R R28, SRZ ;  /* 0x00000000001c7805 */ /* 0x000fe4000001ff00 */
[----:B----4-:R-:W-:Y:S02]  /*1d90*/  CS2R R30, SRZ ;  /* 0x00000000001e7805 */ /* 0x010fe4000001ff00 */
[----:B------:R-:W-:Y:S02]  /*1da0*/  CS2R R32, SRZ ;  /* 0x0000000000207805 */ /* 0x000fe4000001ff00 */
        /* <DEDUP_REMOVED lines=26> */
[----:B------:R-:W-:Y:S01]  /*1f50*/  CS2R R86, SRZ ;  /* 0x0000000000567805 */ /* 0x000fe2000001ff00 */
[----:B-1----:R-:W-:Y:S06]  /*1f60*/  @!P0 BRA `(.L_x_18) ;  /* 0x0000001000608947 */ /* 0x002fec0003800000 */
[----:B------:R-:W-:-:S06]  /*1f70*/  UISETP.NE.AND UP0, UPT, UR23, 0x3, UPT ;  /* 0x000000031700788c */ /* 0x000fcc000bf05270 */
[----:B------:R-:W-:-:S13]  /*1f80*/  PLOP3.LUT P1, PT, PT, PT, UP0, 0x80, 0x0 ;  /* 0x000000000000781c */ /* 0x000fda0003f2f008 */
[----:B------:R-:W-:Y:S05]  /*1f90*/  @!P1 BRA `(.L_x_19) ;  /* 0x0000000000049947 */ /* 0x000fea0003800000 */
[----:B------:R-:W-:Y:S01]  /*1fa0*/  BPT.TRAP 0x1 ;  /* 0x000000040000795c */ /* 0x000fe20000300000 */
.L_x_19:
[----:B------:R-:W-:Y:S01]  /*1fb0*/  ULEA UR7, UR5, UR14, 0x3 ;  /* 0x0000000e05077291 */ /* 0x000fe2000f8e183f */
[----:B------:R-:W-:-:S05]  /*1fc0*/  IMAD.U32 R0, RZ, RZ, UR4 ;  /* 0x00000004ff007e24 */ /* 0x000fca000f8e00ff */
[----:B------:R-:W-:-:S04]  /*1fd0*/  SHF.L.U32 R0, R0, 0x1f, RZ ;  /* 0x0000001f00007819 */ /* 0x000fc800000006ff */
[----:B------:R0:W1:Y:S01]  /*1fe0*/  SYNCS.PHASECHK.TRANS64.TRYWAIT P0, [UR7], R0 ;  /* 0x00000000ff0075a7 */ /* 0x0000620008000147 */
[----:B------:R-:W-:Y:S05]  /*1ff0*/  @!P1 BRA `(.L_x_20) ;  /* 0x0000000000049947 */ /* 0x000fea0003800000 */
[----:B------:R-:W-:Y:S01]  /*2000*/  BPT.TRAP 0x1 ;  /* 0x000000040000795c */ /* 0x000fe20000300000 */
.L_x_20:
[----:B------:R2:W-:Y:S01]  /*2010*/  STL [R1+0x74], RZ ;  /* 0x000074ff01007387 */ /* 0x0005e20000100800 */
[----:B------:R-:W-:Y:S01]  /*2020*/  UMOV UR6, 0x1 ;  /* 0x0000000100067882 */ /* 0x000fe20000000000 */
[----:B-1----:R-:W-:Y:S05]  /*2030*/  @P0 BRA `(.L_x_21) ;  /* 0x0000000000080947 */ /* 0x002fea0003800000 */
[----:B------:R-:W1:Y:S02]  /*2040*/  SYNCS.PHASECHK.TRANS64.TRYWAIT P0, [UR7], R0 ;  /* 0x00000000ff0075a7 */ /* 0x000e640008000147 */
[----:B-1----:R-:W-:Y:S05]  /*2050*/  @!P0 BRA `(.L_x_22) ;  /* 0x000000ec00ac8947 */ /* 0x002fea0003800000 */
.L_x_21:
[----:B------:R3:W-:Y:S01]  /*2060*/  STL [R1+0x70], RZ ;  /* 0x000070ff01007387 */ /* 0x0007e20000100800 */
[----:B------:R-:W-:Y:S01]  /*2070*/  UIADD3 UR7, UR14, 0x24200, URZ ;  /* 0x000242000e077890 */ /* 0x000fe2000fffe03f */
[----:B------:R-:W-:Y:S01]  /*2080*/  WARPGROUP.ARRIVE ;  /* 0x00000000000079c5 */ /* 0x000fe20000000000 */
[----:B------:R-:W-:Y:S01]  /*2090*/  ULOP3.LUT UR8, UR15, 0x10000, URZ, 0xfc, !UPT ;  /* 0x000100000f087892 */ /* 0x000fe2000f8efc3f */
[----:B------:R3:W-:Y:S01]  /*20a0*/  STL [R1+0x6c], RZ ;  /* 0x00006cff01007387 */ /* 0x0007e20000100800 */
[----:B------:R-:W-:Y:S01]  /*20b0*/  USHF.R.U32.HI UR7, URZ, 0x4, UR7 ;  /* 0x000000043f077899 */ /* 0x000fe20008011607 */
[----:B01----:R-:W-:Y:S01]  /*20c0*/  IMAD.MOV.U32 R0, RZ, RZ, RZ ;  /* 0x000000ffff007224 */ /* 0x003fe200078e00ff */
[----:B------:R-:W-:Y:S01]  /*20d0*/  ULEA UR8, UR5, UR8, 0x9 ;  /* 0x0000000805087291 */ /* 0x000fe2000f8e483f */
[----:B------:R3:W-:Y:S01]  /*20e0*/  STL [R1+0x68], RZ ;  /* 0x000068ff01007387 */ /* 0x0007e20000100800 */
[----:B------:R-:W-:Y:S01]  /*20f0*/  ULOP3.LUT UR7, UR7, 0x3fff, URZ, 0xc0, !UPT ;  /* 0x00003fff07077892 */ /* 0x000fe2000f8ec03f */
[----:B------:R-:W-:Y:S01]  /*2100*/  CS2R R2, SRZ ;  /* 0x0000000000027805 */ /* 0x000fe2000001ff00 */
[----:B------:R-:W-:Y:S01]  /*2110*/  UMOV UR9, 0xc0000010 ;  /* 0xc000001000097882 */ /* 0x000fe20000000000 */
[----:B------:R3:W-:Y:S01]  /*2120*/  STL [R1+0x64], RZ ;  /* 0x000064ff01007387 */ /* 0x0007e20000100800 */
[----:B------:R-:W-:Y:S01]  /*2130*/  ULOP3.LUT UR7, UR7, 0x10000, URZ, 0xfc, !UPT ;  /* 0x0001000007077892 */ /* 0x000fe2000f8efc3f */
[----:B------:R-:W-:Y:S01]  /*2140*/  CS2R R4, SRZ ;  /* 0x0000000000047805 */ /* 0x000fe2000001ff00 */
[----:B------:R-:W-:Y:S01]  /*2150*/  UMOV UR11, 0xc0000010 ;  /* 0xc0000010000b7882 */ /* 0x000fe20000000000 */
[----:B------:R3:W-:Y:S01]  /*2160*/  STL [R1+0x60], RZ ;  /* 0x000060ff01007387 */ /* 0x0007e20000100800 */
[----:B------:R-:W-:Y:S01]  /*2170*/  ULEA UR10, UR5, UR7, 0x8 ;  /* 0x00000007050a7291 */ /* 0x000fe2000f8e403f */
[----:B------:R-:W-:-:S02]  /*2180*/  CS2R R6, SRZ ;  /* 0x0000000000067805 */ /* 0x000fc4000001ff00 */
[----:B------:R-:W-:Y:S01]  /*2190*/  CS2R R8, SRZ ;  /* 0x0000000000087805 */ /* 0x000fe2000001ff00 */
[----:B------:R3:W-:Y:S01]  /*21a0*/  STL [R1+0x5c], RZ ;  /* 0x00005cff01007387 */ /* 0x0007e20000100800 */
[----:B------:R-:W-:Y:S01]  /*21b0*/  ULDC UR7, c[0x0][0x50c] ;  /* 0x0001430000077ab9 */ /* 0x000fe20000000800 */
[----:B------:R-:W-:Y:S01]  /*21c0*/  CS2R R10, SRZ ;  /* 0x00000000000a7805 */ /* 0x000fe2000001ff00 */
[----:B------:R-:W-:Y:S01]  /*21d0*/  UISETP.NE.AND UP0, UPT, UR7, 0x1, UPT ;  /* 0x000000010700788c */ /* 0x000fe2000bf05270 */
[----:B------:R3:W-:Y:S01]  /*21e0*/  STL [R1+0x58], RZ ;  /* 0x000058ff01007387 */ /* 0x0007e20000100800 */
[----:B------:R-:W-:Y:S01]  /*21f0*/  CS2R R12, SRZ ;  /* 0x00000000000c7805 */ /* 0x000fe2000001ff00 */
[----:B------:R-:W-:Y:S01]  /*2200*/  QGMMA.64x128x32.F32.E4M3.E4M3 R88, gdesc[UR8], RZ, !UPT ;  /* 0x01e00000085879f3 */ /* 0x000fe2000c7008ff */
[----:B------:R-:W-:Y:S01]  /*2210*/  USEL UR7, URZ, 0x1, UP0 ;  /* 0x000000013f077887 */ /* 0x000fe20008000000 */
[----:B------:R3:W-:Y:S01]  /*2220*/  STL [R1+0x54], RZ ;  /* 0x000054ff01007387 */ /* 0x0007e20000100800 */
[----:B------:R-:W-:Y:S01]  /*2230*/  UIADD3 UR8, UR8, 0x100, URZ ;  /* 0x0000010008087890 */ /* 0x000fe2000fffe03f */
[----:B------:R-:W-:Y:S01]  /*2240*/  CS2R R14, SRZ ;  /* 0x00000000000e7805 */ /* 0x000fe2000001ff00 */
[----:B------:R-:W-:Y:S01]  /*2250*/  UMOV UR9, 0xc0000010 ;  /* 0xc000001000097882 */ /* 0x000fe20000000000 */
[----:B------:R3:W-:Y:S01]  /*2260*/  STL [R1+0x50], RZ ;  /* 0x000050ff01007387 */ /* 0x0007e20000100800 */
[----:B------:R-:W-:-:S02]  /*2270*/  ISETP.NE.AND P0, PT, RZ, UR7, PT ;  /* 0x00000007ff007c0c */ /* 0x000fc4000bf05270 */
[----:B------:R-:W-:Y:S02]  /*2280*/  CS2R R16, SRZ ;  /* 0x0000000000107805 */ /* 0x000fe4000001ff00 */
[----:B------:R-:W-:Y:S01]  /*2290*/  CS2R R18, SRZ ;  /* 0x0000000000127805 */ /* 0x000fe2000001ff00 */
[----:B------:R3:W-:Y:S01]  /*22a0*/  STL [R1+0x4c], RZ ;  /* 0x00004cff01007387 */ /* 0x0007e20000100800 */
[----:B------:R-:W-:Y:S01]  /*22b0*/  CS2R R20, SRZ ;  /* 0x0000000000147805 */ /* 0x000fe2000001ff00 */
[----:B------:R-:W-:Y:S01]  /*22c0*/  QGMMA.64x128x32.F32.E4M3.E4M3 R24, gdesc[UR8], RZ, !UPT, gsb0 ;  /* 0x01e00000081879f3 */ /* 0x000fe2000c0008ff */
[----:B------:R-:W-:Y:S01]  /*22d0*/  CS2R R22, SRZ ;  /* 0x0000000000167805 */ /* 0x000fe2000001ff00 */
[----:B------:R3:W-:Y:S01]  /*22e0*/  STL [R1+0x48], RZ ;  /* 0x000048ff01007387 */ /* 0x0007e20000100800 */
[----:B------:R-:W-:Y:S02]  /*22f0*/  CS2R R152, SRZ ;  /* 0x0000000000987805 */ /* 0x000fe4000001ff00 */
        /* <DEDUP_REMOVED lines=47> */
[----:B------:R-:W-:Y:S01]  /*25f0*/  CS2R R224, SRZ ;  /* 0x0000000000e07805 */ /* 0x000fe2000001ff00 */
[----:B------:R-:W-:Y:S02]  /*2600*/  IMAD.MOV.U32 R226, RZ, RZ, RZ ;  /* 0x000000ffffe27224 */ /* 0x000fe400078e00ff */
[----:B------:R3:W-:Y:S04]  /*2610*/  STL [R1+0x14], RZ ;  /* 0x000014ff01007387 */ /* 0x0007e80000100800 */
[----:B------:R3:W-:Y:S04]  /*2620*/  STL [R1+0x10], RZ ;  /* 0x000010ff01007387 */ /* 0x0007e80000100800 */
[----:B------:R3:W-:Y:S04]  /*2630*/  STL [R1+0xc], RZ ;  /* 0x00000cff01007387 */ /* 0x0007e80000100800 */
[----:B------:R3:W-:Y:S04]  /*2640*/  STL [R1+0x8], RZ ;  /* 0x000008ff01007387 */ /* 0x0007e80000100800 */
[----:B------:R3:W-:Y:S04]  /*2650*/  STL [R1+0x4], RZ ;  /* 0x000004ff01007387 */ /* 0x0007e80000100800 */
[----:B------:R3:W-:Y:S01]  /*2660*/  STL [R1], RZ ;  /* 0x000000ff01007387 */ /* 0x0007e20000100800 */
[----:B------:R-:W-:Y:S05]  /*2670*/  @!P0 BRA `(.L_x_23) ;  /* 0x0000000800808947 */ /* 0x000fea0003800000 */
[----:B------:R-:W-:Y:S02]  /*2680*/  WARPGROUP.DEPBAR.LE gsb0, 0x0 ;  /* 0x00008000000079c5 */ /* 0x000fe40000010000 */
[----:B------:R-:W-:-:S01]  /*2690*/  FADD R227, RZ, R58 ;  /* 0x0000003affe37221 */ /* 0x000fc20000000000 */
[----:B------:R-:W-:Y:S01]  /*26a0*/  FADD R226, RZ, R88 ;  /* 0x00000058ffe27221 */ /* 0x000fe20000000000 */
[----:B------:R-:W-:-:S01]  /*26b0*/  FADD R225, RZ, R89 ;  /* 0x00000059ffe17221 */ /* 0x000fc20000000000 */
[----:B------:R-:W-:Y:S01]  /*26c0*/  FADD R224, RZ, R90 ;  /* 0x0000005affe07221 */ /* 0x000fe20000000000 */
[----:B------:R-:W-:-:S01]  /*26d0*/  FADD R223, RZ, R91 ;  /* 0x0000005bffdf7221 */ /* 0x000fc20000000000 */
[----:B------:R0:W-:Y:S01]  /*26e0*/  STL [R1], R227 ;  /* 0x000000e301007387 */ /* 0x0001e20000100800 */
[----:B------:R-:W-:-:S01]  /*26f0*/  FADD R222, RZ, R92 ;  /* 0x0000005cffde7221 */ /* 0x000fc20000000000 */
[----:B------:R-:W-:Y:S01]  /*2700*/  FADD R221, RZ, R93 ;  /* 0x0000005dffdd7221 */ /* 0x000fe20000000000 */
[----:B------:R-:W-:-:S01]  /*2710*/  FADD R220, RZ, R94 ;  /* 0x0000005effdc7221 */ /* 0x000fc20000000000 */
[----:B------:R-:W-:Y:S01]  /*2720*/  FADD R219, RZ, R95 ;  /* 0x0000005fffdb7221 */ /* 0x000fe20000000000 */
[----:B------:R-:W-:-:S01]  /*2730*/  FADD R218, RZ, R96 ;  /* 0x00000060ffda7221 */ /* 0x000fc20000000000 */
[----:B------:R-:W-:Y:S01]  /*2740*/  FADD R217, RZ, R97 ;  /* 0x00000061ffd97221 */ /* 0x000fe20000000000 */
[----:B------:R-:W-:-:S01]  /*2750*/  FADD R216, RZ, R98 ;  /* 0x00000062ffd87221 */ /* 0x000fc20000000000 */
[----:B------:R-:W-:Y:S01]  /*2760*/  FADD R215, RZ, R99 ;  /* 0x00000063ffd77221 */ /* 0x000fe20000000000 */
[----:B------:R-:W-:-:S01]  /*2770*/  FADD R214, RZ, R100 ;  /* 0x00000064ffd67221 */ /* 0x000fc20000000000 */
[----:B0-----:R-:W-:Y:S01]  /*2780*/  FADD R227, RZ, R59 ;  /* 0x0000003bffe37221 */ /* 0x001fe20000000000 */
[----:B------:R-:W-:-:S01]  /*2790*/  FADD R213, RZ, R101 ;  /* 0x00000065ffd57221 */ /* 0x000fc20000000000 */
[----:B------:R-:W-:Y:S01]  /*27a0*/  FADD R212, RZ, R102 ;  /* 0x00000066ffd47221 */ /* 0x000fe20000000000 */
[----:B------:R-:W-:-:S01]  /*27b0*/  FADD R211, RZ, R103 ;  /* 0x00000067ffd37221 */ /* 0x000fc20000000000 */
[----:B------:R-:W-:Y:S01]  /*27c0*/  FADD R210, RZ, R104 ;  /* 0x00000068ffd27221 */ /* 0x000fe20000000000 */
[----:B------:R0:W-:Y:S01]  /*27d0*/  STL [R1+0x4], R227 ;  /* 0x000004e301007387 */ /* 0x0001e20000100800 */
        /* <DEDUP_REMOVED lines=93> */
[----:B------:R-:W-:Y:S01]  /*2db0*/  UMOV UR6, URZ ;  /* 0x0000003f00067c82 */ /* 0x000fe20008000000 */
[----:B0-----:R-:W-:-:S05]  /*2dc0*/  FADD R227, RZ, R66 ;  /* 0x00000042ffe37221 */ /* 0x001fca0000000000 */
[----:B------:R0:W-:Y:S02]  /*2dd0*/  STL [R1+0x20], R227 ;  /* 0x000020e301007387 */ /* 0x0001e40000100800 */
        /* <DEDUP_REMOVED lines=42> */
.L_x_23:
[----:B------:R-:W-:-:S04]  /*3080*/  UIADD3 UR18, UR5, 0x1, URZ ;  /* 0x0000000105127890 */ /* 0x000fc8000fffe03f */
[----:B------:R-:W-:-:S04]  /*3090*/  UISETP.NE.AND UP0, UPT, UR18, 0x12, UPT ;  /* 0x000000121200788c */ /* 0x000fc8000bf05270 */
[----:B------:R-:W-:Y:S02]  /*30a0*/  USEL UR8, URZ, 0x1, UP0 ;  /* 0x000000013f087887 */ /* 0x000fe40008000000 */
[----:B------:R-:W-:Y:S02]  /*30b0*/  USEL UR18, UR18, URZ, UP0 ;  /* 0x0000003f12127287 */ /* 0x000fe40008000000 */
[----:B------:R-:W-:-:S06]  /*30c0*/  ULOP3.LUT UR8, UR4, UR8, URZ, 0x3c, !UPT ;  /* 0x0000000804087292 */ /* 0x000fcc000f8e3c3f */
[----:B0-----:R-:W-:Y:S01]  /*30d0*/  IMAD.U32 R227, RZ, RZ, UR8 ;  /* 0x00000008ffe37e24 */ /* 0x001fe2000f8e00ff */
[----:B------:R-:W-:-:S06]  /*30e0*/  UMOV UR8, 0x1 ;  /* 0x0000000100087882 */ /* 0x000fcc0000000000 */
.L_x_18:
[----:B------:R-:W-:-:S04]  /*30f0*/  UISETP.LT.AND UP0, UPT, UR12, 0x1, UPT ;  /* 0x000000010c00788c */ /* 0x000fc8000bf01270 */
[----:B------:R-:W-:-:S04]  /*3100*/  USEL UR9, UR12, 0x1, UP0 ;  /* 0x000000010c097887 */ /* 0x000fc80008000000 */
[----:B------:R-:W-:-:S04]  /*3110*/  UIADD3 UR9, UR12, -UR9, URZ ;  /* 0x800000090c097290 */ /* 0x000fc8000fffe03f */
[----:B------:R-:W-:-:S06]  /*3120*/  UISETP.GE.AND UP0, UPT, UR9, 0x1, UPT ;  /* 0x000000010900788c */ /* 0x000fcc000bf06270 */
[----:B------:R-:W-:-:S13]  /*3130*/  PLOP3.LUT P0, PT, PT, PT, UP0, 0x80, 0x0 ;  /* 0x000000000000781c */ /* 0x000fda0003f0f008 */
[----:B------:R-:W-:Y:S05]  /*3140*/  @!P0 BRA `(.L_x_24) ;  /* 0x00000010009c8947 */ /* 0x000fea0003800000 */
[----:B------:R-:W-:Y:S01]  /*3150*/  IMAD.U32 R228, RZ, RZ, UR9 ;  /* 0x00000009ffe47e24 */ /* 0x000fe2000f8e00ff */
[----:B------:R-:W-:Y:S01]  /*3160*/  UMOV UR19, UR5 ;  /* 0x0000000500137c82 */ /* 0x000fe20008000000 */
[----:B------:R-:W-:-:S05]  /*3170*/  ULDC UR24, c[0x0][0x50c] ;  /* 0x0001430000187ab9 */ /* 0x000fca0000000800 */
.L_x_32:
[----:B------:R-:W-:-:S06]  /*3180*/  UISETP.NE.AND UP0, UPT, UR23, 0x3, UPT ;  /* 0x000000031700788c */ /* 0x000fcc000bf05270 */
[----:B------:R-:W-:-:S13]  /*3190*/  PLOP3.LUT P1, PT, PT, PT, UP0, 0x80, 0x0 ;  /* 0x000000000000781c */ /* 0x000fda0003f2f008 */
[----:B-1---5:R-:W-:Y:S05]  /*31a0*/  @!P1 BRA `(.L_x_25) ;  /* 0x0000000000049947 */ /* 0x022fea0003800000 */
[----:B------:R-:W-:Y:S01]  /*31b0*/  BPT.TRAP 0x1 ;  /* 0x000000040000795c */ /* 0x000fe20000300000 */
.L_x_25:
[----:B------:R-:W0:Y:S01]  /*31c0*/  S2UR UR9, SR_CgaCtaId ;  /* 0x00000000000979c3 */ /* 0x000e220000008800 */
[----:B------:R-:W-:Y:S01]  /*31d0*/  UMOV UR14, 0x400 ;  /* 0x00000400000e7882 */ /* 0x000fe20000000000 */
[----:B------:R-:W-:Y:S01]  /*31e0*/  SHF.L.U32 R229, R227, 0x1f, RZ ;  /* 0x0000001fe3e57819 */ /* 0x000fe200000006ff */
[----:B0-----:R-:W-:-:S04]  /*31f0*/  ULEA UR14, UR9, UR14, 0x18 ;  /* 0x0000000e090e7291 */ /* 0x001fc8000f8ec03f */
[----:B------:R-:W-:-:S09]  /*3200*/  ULEA UR9, UR18, UR14, 0x3 ;  /* 0x0000000e12097291 */ /* 0x000fd2000f8e183f */
[----:B------:R0:W1:Y:S01]  /*3210*/  SYNCS.PHASECHK.TRANS64.TRYWAIT P0, [UR9], R229 ;  /* 0x000000e5ff0075a7 */ /* 0x0000620008000149 */
[----:B------:R-:W-:Y:S05]  /*3220*/  @!P1 BRA `(.L_x_26) ;  /* 0x0000000000049947 */ /* 0x000fea0003800000 */
[----:B------:R-:W-:Y:S01]  /*3230*/  BPT.TRAP 0x1 ;  /* 0x000000040000795c */ /* 0x000fe20000300000 */
.L_x_26:
[----:B-1----:R-:W-:Y:S05]  /*3240*/  @P0 BRA `(.L_x_27) ;  /* 0x0000000000080947 */ /* 0x002fea0003800000 */
[----:B------:R-:W1:Y:S02]  /*3250*/  SYNCS.PHASECHK.TRANS64.TRYWAIT P0, [UR9], R229 ;  /* 0x000000e5ff0075a7 */ /* 0x000e640008000149 */
[----:B-1----:R-:W-:Y:S05]  /*3260*/  @!P0 BRA `(.L_x_28) ;  /* 0x000000dc00408947 */ /* 0x002fea0003800000 */
.L_x_27:
[----:B------:R-:W-:Y:S01]  /*3270*/  UIADD3 UR9, UR14, 0x24200, URZ ;  /* 0x000242000e097890 */ /* 0x000fe2000fffe03f */
[----:B------:R-:W-:Y:S01]  /*3280*/  WARPGROUP.ARRIVE ;  /* 0x00000000000079c5 */ /* 0x000fe20000000000 */
[----:B------:R-:W-:Y:S02]  /*3290*/  UISETP.NE.AND UP0, UPT, UR7, URZ, UPT ;  /* 0x0000003f0700728c */ /* 0x000fe4000bf05270 */
[----:B------:R-:W-:Y:S02]  /*32a0*/  USHF.R.U32.HI UR9, URZ, 0x4, UR9 ;  /* 0x000000043f097899 */ /* 0x000fe40008011609 */
[----:B------:R-:W-:Y:S02]  /*32b0*/  USEL UR8, UR8, URZ, !UP0 ;  /* 0x0000003f08087287 */ /* 0x000fe4000c000000 */
[----:B------:R-:W-:Y:S02]  /*32c0*/  ULOP3.LUT UR9, UR9, 0x3fff, URZ, 0xc0, !UPT ;  /* 0x00003fff09097892 */ /* 0x000fe4000f8ec03f */
[----:B------:R-:W-:-:S02]  /*32d0*/  ULOP3.LUT UR7, UR15, 0x10000, URZ, 0xfc, !UPT ;  /* 0x000100000f077892 */ /* 0x000fc4000f8efc3f */
[----:B------:R-:W-:Y:S02]  /*32e0*/  ULOP3.LUT UR9, UR9, 0x10000, URZ, 0xfc, !UPT ;  /* 0x0001000009097892 */ /* 0x000fe4000f8efc3f */
[----:B------:R-:W-:Y:S02]  /*32f0*/  UISETP.NE.U32.AND UP0, UPT, UR8, URZ, UPT ;  /* 0x0000003f0800728c */ /* 0x000fe4000bf05070 */
[----:B------:R-:W-:Y:S02]  /*3300*/  ULEA UR8, UR18, UR7, 0x9 ;  /* 0x0000000712087291 */ /* 0x000fe4000f8e483f */
[----:B------:R-:W-:Y:S01]  /*3310*/  ULEA UR10, UR18, UR9, 0x8 ;  /* 0x00000009120a7291 */ /* 0x000fe2000f8e403f */
[----:B------:R-:W-:Y:S02]  /*3320*/  UMOV UR11, 0xc0000010 ;  /* 0xc0000010000b7882 */ /* 0x000fe40000000000 */
[----:B------:R-:W-:Y:S01]  /*3330*/  UMOV UR9, 0xc0000010 ;  /* 0xc000001000097882 */ /* 0x000fe20000000000 */
[----:B------:R-:W-:-:S05]  /*3340*/  UIADD3 UR6, UR6, 0x1, URZ ;  /* 0x0000000106067890 */ /* 0x000fca000fffe03f */
[----:B------:R-:W-:Y:S01]  /*3350*/  QGMMA.64x128x32.F32.E4M3.E4M3 R88, gdesc[UR8], R88, UP0 ;  /* 0x01e00000085879f3 */ /* 0x000fe2000bf00858 */
[----:B------:R-:W-:Y:S01]  /*3360*/  UIADD3 UR8, UR8, 0x100, URZ ;  /* 0x0000010008087890 */ /* 0x000fe2000fffe03f */
[----:B------:R-:W-:-:S10]  /*3370*/  UMOV UR9, 0xc0000010 ;  /* 0xc000001000097882 */ /* 0x000fd40000000000 */
[----:B------:R-:W-:Y:S01]  /*3380*/  QGMMA.64x128x32.F32.E4M3.E4M3 R24, gdesc[UR8], R24, UP0, gsb0 ;  /* 0x01e00000081879f3 */ /* 0x000fe2000b800818 */
[----:B------:R-:W-:-:S04]  /*3390*/  UISETP.NE.AND UP0, UPT, UR6, UR24, UPT ;  /* 0x000000180600728c */ /* 0x000fc8000bf05270 */
[----:B------:R-:W-:-:S06]  /*33a0*/  USEL UR7, URZ, 0x1, UP0 ;  /* 0x000000013f077887 */ /* 0x000fcc0008000000 */
[----:B------:R-:W-:Y:S01]  /*33b0*/  ISETP.NE.AND P0, PT, RZ, UR7, PT ;  /* 0x00000007ff007c0c */ /* 0x000fe2000bf05270 */
[----:B------:R-:W-:-:S12]  /*33c0*/  WARPGROUP.DEPBAR.LE gsb0, 0x1 ;  /* 0x00008000000079c5 */ /* 0x000fd80000010100 */
[----:B------:R-:W-:Y:S05]  /*33d0*/  @!P0 BRA `(.L_x_29) ;  /* 0x0000000c00808947 */ /* 0x000fea0003800000 */
[----:B------:R-:W-:Y:S02]  /*33e0*/  WARPGROUP.DEPBAR.LE gsb0, 0x0 ;  /* 0x00008000000079c5 */ /* 0x000fe40000010000 */
[----:B------:R-:W-:-:S01]  /*33f0*/  FADD R226, R88, R226 ;  /* 0x000000e258e27221 */ /* 0x000fc20000000000 */
[----:B------:R-:W-:Y:S01]  /*3400*/  FADD R225, R89, R225 ;  /* 0x000000e159e17221 */ /* 0x000fe20000000000 */
[----:B------:R1:W-:Y:S01]  /*3410*/  STL [R1+0x90], R227 ;  /* 0x000090e301007387 */ /* 0x0003e20000100800 */
[----:B------:R-:W-:-:S01]  /*3420*/  FADD R224, R90, R224 ;  /* 0x000000e05ae07221 */ /* 0x000fc20000000000 */
[----:B------:R-:W-:Y:S01]  /*3430*/  FADD R223, R91, R223 ;  /* 0x000000df5bdf7221 */ /* 0x000fe20000000000 */
[----:B------:R-:W-:-:S01]  /*3440*/  FADD R222, R92, R222 ;  /* 0x000000de5cde7221 */ /* 0x000fc20000000000 */
[----:B------:R-:W-:Y:S01]  /*3450*/  FADD R221, R93, R221 ;  /* 0x000000dd5ddd7221 */ /* 0x000fe20000000000 */
[----:B-1----:R-:W4:Y:S04]  /*3460*/  LDL.LU R227, [R1+0x30] ;  /* 0x0000300001e37983 */ /* 0x002f280000300800 */
[----:B------:R1:W-:Y:S01]  /*3470*/  STL [R1+0x94], R226 ;  /* 0x000094e201007387 */ /* 0x0003e20000100800 */
[----:B------:R-:W-:-:S01]  /*3480*/  FADD R220, R94, R220 ;  /* 0x000000dc5edc7221 */ /* 0x000fc20000000000 */
[----:B------:R-:W-:-:S02]  /*3490*/  FADD R219, R95, R219 ;  /* 0x000000db5fdb7221 */ /* 0x000fc40000000000 */
[----:B-1----:R-:W2:Y:S04]  /*34a0*/  LDL.LU R226, [R1+0x2c] ;  /* 0x00002c0001e27983 */ /* 0x002ea80000300800 */
[----:B------:R1:W-:Y:S01]  /*34b0*/  STL [R1+0x98], R225 ;  /* 0x000098e101007387 */ /* 0x0003e20000100800 */
[----:B------:R-:W-:-:S03]  /*34c0*/  FADD R218, R96, R218 ;  /* 0x000000da60da7221 */ /* 0x000fc60000000000 */
[----:B-1----:R-:W3:Y:S04]  /*34d0*/  LDL.LU R225, [R1+0x28] ;  /* 0x0000280001e17983 */ /* 0x002ee80000300800 */
        /* <DEDUP_REMOVED lines=9> */
[----:B------:R1:W-:Y:S04]  /*3570*/  STL [R1+0xa8], R221 ;  /* 0x0000a8dd01007387 */ /* 0x0003e80000100800 */
        /* <DEDUP_REMOVED lines=12> */
[----:B-1----:R-:W3:Y:S01]  /*3640*/  LDL.LU R215, [R1] ;  /* 0x0000000001d77983 */ /* 0x002ee20000300800 */
[----:B------:R-:W-:-:S01]  /*3650*/  FADD R214, R100, R214 ;  /* 0x000000d664d67221 */ /* 0x000fc20000000000 */
[----:B------:R-:W-:Y:S01]  /*3660*/  FADD R213, R101, R213 ;  /* 0x000000d565d57221 */ /* 0x000fe20000000000 */
[----:B------:R-:W-:-:S01]  /*3670*/  FADD R212, R102, R212 ;  /* 0x000000d466d47221 */ /* 0x000fc20000000000 */
[----:B------:R-:W-:Y:S01]  /*3680*/  FADD R211, R103, R211 ;  /* 0x000000d367d37221 */ /* 0x000fe20000000000 */
[----:B------:R-:W-:-:S01]  /*3690*/  FADD R210, R104, R210 ;  /* 0x000000d268d27221 */ /* 0x000fc20000000000 */
[----:B------:R-:W-:Y:S01]  /*36a0*/  STL [R1+0xc4], R214 ;  /* 0x0000c4d601007387 */ /* 0x000fe20000100800 */
        /* <DEDUP_REMOVED lines=11> */
[----:B------:R1:W-:Y:S01]  /*3760*/  STL [R1+0xd0], R211 ;  /* 0x0000d0d301007387 */ /* 0x0003e20000100800 */
[----:B------:R-:W-:-:S01]  /*3770*/  FADD R200, R114, R200 ;  /* 0x000000c872c87221 */ /* 0x000fc20000000000 */
[----:B------:R-:W-:Y:S01]  /*3780*/  FADD R199, R115, R199 ;  /* 0x000000c773c77221 */ /* 0x000fe20000000000 */
        /* <DEDUP_REMOVED lines=69> */
[----:B-----5:R-:W-:Y:S01]  /*3be0*/  FADD R0, R57, R0 ;  /* 0x0000000039007221 */ /* 0x020fe20000000000 */
[----:B----4-:R-:W-:-:S01]  /*3bf0*/  FADD R227, R70, R227 ;  /* 0x000000e346e37221 */ /* 0x010fc20000000000 */
[----:B--2---:R-:W-:Y:S01]  /*3c00*/  FADD R226, R69, R226 ;  /* 0x000000e245e27221 */ /* 0x004fe20000000000 */
[----:B---3--:R-:W-:-:S01]  /*3c10*/  FADD R225, R68, R225 ;  /* 0x000000e144e17221 */ /* 0x008fc20000000000 */
        /* <DEDUP_REMOVED lines=9> */
[----:B------:R-:W-:-:S05]  /*3cb0*/  FADD R215, R58, R215 ;  /* 0x000000d73ad77221 */ /* 0x000fca0000000000 */
[----:B------:R2:W-:Y:S04]  /*3cc0*/  STL [R1], R215 ;  /* 0x000000d701007387 */ /* 0x0005e80000100800 */
[----:B------:R3:W-:Y:S04]  /*3cd0*/  STL [R1+0x4], R216 ;  /* 0x000004d801007387 */ /* 0x0007e80000100800 */
        /* <DEDUP_REMOVED lines=8> */
[----:B-1----:R-:W4:Y:S04]  /*3d60*/  LDL.LU R211, [R1+0x34] ;  /* 0x0000340001d37983 */ /* 0x002f280000300800 */
[----:B------:R1:W-:Y:S04]  /*3d70*/  STL [R1+0x28], R225 ;  /* 0x000028e101007387 */ /* 0x0003e80000100800 */
[----:B------:R-:W4:Y:S04]  /*3d80*/  LDL.LU R212, [R1+0x38] ;  /* 0x0000380001d47983 */ /* 0x000f280000300800 */
[----:B------:R1:W-:Y:S04]  /*3d90*/  STL [R1+0x2c], R226 ;  /* 0x00002ce201007387 */ /* 0x0003e80000100800 */
[----:B------:R-:W4:Y:S04]  /*3da0*/  LDL.LU R213, [R1+0x3c] ;  /* 0x00003c0001d57983 */ /* 0x000f280000300800 */
[----:B------:R1:W-:Y:S04]  /*3db0*/  STL [R1+0x30], R227 ;  /* 0x000030e301007387 */ /* 0x0003e80000100800 */
[----:B------:R-:W4:Y:S04]  /*3dc0*/  LDL.LU R214, [R1+0x40] ;  /* 0x0000400001d67983 */ /* 0x000f280000300800 */
[----:B--2---:R-:W2:Y:S04]  /*3dd0*/  LDL.LU R215, [R1+0x44] ;  /* 0x0000440001d77983 */ /* 0x004ea80000300800 */
[----:B---3--:R-:W3:Y:S04]  /*3de0*/  LDL.LU R216, [R1+0x48] ;  /* 0x0000480001d87983 */ /* 0x008ee80000300800 */
[----:B----4-:R-:W4:Y:S04]  /*3df0*/  LDL.LU R217, [R1+0x4c] ;  /* 0x00004c0001d97983 */ /* 0x010f280000300800 */
[----:B0-----:R-:W4:Y:S04]  /*3e00*/  LDL.LU R218, [R1+0x50] ;  /* 0x0000500001da7983 */ /* 0x001f280000300800 */
[----:B------:R-:W4:Y:S04]  /*3e10*/  LDL.LU R219, [R1+0x54] ;  /* 0x0000540001db7983 */ /* 0x000f280000300800 */
[----:B------:R-:W4:Y:S04]  /*3e20*/  LDL.LU R220, [R1+0x58] ;  /* 0x0000580001dc7983 */ /* 0x000f280000300800 */
[----:B------:R-:W4:Y:S04]  /*3e30*/  LDL.LU R221, [R1+0x5c] ;  /* 0x00005c0001dd7983 */ /* 0x000f280000300800 */
[----:B------:R-:W4:Y:S04]  /*3e40*/  LDL.LU R222, [R1+0x60] ;  /* 0x0000600001de7983 */ /* 0x000f280000300800 */
[----:B------:R-:W4:Y:S04]  /*3e50*/  LDL.LU R223, [R1+0x64] ;  /* 0x0000640001df7983 */ /* 0x000f280000300800 */
[----:B------:R-:W4:Y:S04]  /*3e60*/  LDL.LU R224, [R1+0x68] ;  /* 0x0000680001e07983 */ /* 0x000f280000300800 */
[----:B-1----:R-:W4:Y:S04]  /*3e70*/  LDL.LU R225, [R1+0x6c] ;  /* 0x00006c0001e17983 */ /* 0x002f280000300800 */
[----:B------:R-:W4:Y:S04]  /*3e80*/  LDL.LU R226, [R1+0x70] ;  /* 0x0000700001e27983 */ /* 0x000f280000300800 */
[----:B------:R-:W4:Y:S01]  /*3e90*/  LDL.LU R227, [R1+0x74] ;  /* 0x0000740001e37983 */ /* 0x000f220000300800 */
[----:B------:R-:W-:-:S05]  /*3ea0*/  FADD R211, R71, R211 ;  /* 0x000000d347d37221 */ /* 0x000fca0000000000 */
[----:B------:R0:W-:Y:S01]  /*3eb0*/  STL [R1+0x34], R211 ;  /* 0x000034d301007387 */ /* 0x0001e20000100800 */
[----:B------:R-:W-:-:S03]  /*3ec0*/  FADD R212, R72, R212 ;  /* 0x000000d448d47221 */ /* 0x000fc60000000000 */
[----:B0-----:R1:W5:Y:S01]  /*3ed0*/  LDL.LU R211, [R1+0xd0] ;  /* 0x0000d00001d37983 */ /* 0x0013620000300800 */
[----:B------:R-:W-:-:S03]  /*3ee0*/  FADD R213, R73, R213 ;  /* 0x000000d549d57221 */ /* 0x000fc60000000000 */
[----:B------:R0:W-:Y:S01]  /*3ef0*/  STL [R1+0x38], R212 ;  /* 0x000038d401007387 */ /* 0x0001e20000100800 */
[----:B------:R-:W-:-:S01]  /*3f00*/  FADD R214, R74, R214 ;  /* 0x000000d64ad67221 */ /* 0x000fc20000000000 */
[----:B--2---:R-:W-:Y:S02]  /*3f10*/  FADD R215, R75, R215 ;  /* 0x000000d74bd77221 */ /* 0x004fe40000000000 */
[----:B0-----:R1:W5:Y:S01]  /*3f20*/  LDL.LU R212, [R1+0xcc] ;  /* 0x0000cc0001d47983 */ /* 0x0013620000300800 */
[----:B---3--:R-:W-:-:S03]  /*3f30*/  FADD R216, R76, R216 ;  /* 0x000000d84cd87221 */ /* 0x008fc60000000000 */
[----:B------:R0:W-:Y:S01]  /*3f40*/  STL [R1+0x3c], R213 ;  /* 0x00003cd501007387 */ /* 0x0001e20000100800 */
[----:B----4-:R-:W-:-:S03]  /*3f50*/  FADD R217, R77, R217 ;  /* 0x000000d94dd97221 */ /* 0x010fc60000000000 */
[----:B0-----:R1:W5:Y:S01]  /*3f60*/  LDL.LU R213, [R1+0xc8] ;  /* 0x0000c80001d57983 */ /* 0x0013620000300800 */
[----:B------:R-:W-:-:S03]  /*3f70*/  FADD R218, R78, R218 ;  /* 0x000000da4eda7221 */ /* 0x000fc60000000000 */
[----:B------:R0:W-:Y:S01]  /*3f80*/  STL [R1+0x40], R214 ;  /* 0x000040d601007387 */ /* 0x0001e20000100800 */
[----:B------:R-:W-:-:S01]  /*3f90*/  FADD R219, R79, R219 ;  /* 0x000000db4fdb7221 */ /* 0x000fc20000000000 */
[----:B------:R-:W-:Y:S02]  /*3fa0*/  FADD R220, R80, R220 ;  /* 0x000000dc50dc7221 */ /* 0x000fe40000000000 */
[----:B0-----:R1:W5:Y:S04]  /*3fb0*/  LDL.LU R214, [R1+0xc4] ;  /* 0x0000c40001d67983 */ /* 0x0013680000300800 */
[----:B------:R0:W-:Y:S01]  /*3fc0*/  STL [R1+0x44], R215 ;  /* 0x000044d701007387 */ /* 0x0001e20000100800 */
[----:B------:R-:W-:-:S01]  /*3fd0*/  FADD R221, R81, R221 ;  /* 0x000000dd51dd7221 */ /* 0x000fc20000000000 */
[----:B------:R-:W-:-:S02]  /*3fe0*/  FADD R222, R82, R222 ;  /* 0x000000de52de7221 */ /* 0x000fc40000000000 */
[----:B0-----:R1:W5:Y:S04]  /*3ff0*/  LDL.LU R215, [R1+0xc0] ;  /* 0x0000c00001d77983 */ /* 0x0013680000300800 */
[----:B------:R0:W-:Y:S01]  /*4000*/  STL [R1+0x48], R216 ;  /* 0x000048d801007387 */ /* 0x0001e20000100800 */
[----:B------:R-:W-:-:S03]  /*4010*/  FADD R223, R83, R223 ;  /* 0x000000df53df7221 */ /* 0x000fc60000000000 */
        /* <DEDUP_REMOVED lines=13> */
[----:B------:R0:W-:Y:S04]  /*40f0*/  STL [R1+0x5c], R221 ;  /* 0x00005cdd01007387 */ /* 0x0001e80000100800 */
        /* <DEDUP_REMOVED lines=12> */
[----:B0-----:R1:W5:Y:S01]  /*41c0*/  LDL.LU R227, [R1+0x90] ;  /* 0x0000900001e37983 */ /* 0x0013620000300800 */
[----:B------:R-:W-:-:S05]  /*41d0*/  UMOV UR6, URZ ;  /* 0x0000003f00067c82 */ /* 0x000fca0008000000 */
.L_x_29:
[----:B------:R-:W-:Y:S05]  /*41e0*/  @!P1 BRA `(.L_x_30) ;  /* 0x0000000000049947 */ /* 0x000fea0003800000 */
[----:B------:R-:W-:Y:S01]  /*41f0*/  BPT.TRAP 0x1 ;  /* 0x000000040000795c */ /* 0x000fe20000300000 */
.L_x_30:
[----:B------:R4:W-:Y:S04]  /*4200*/  STL [R1+0x94], R2 ;  /* 0x0000940201007387 */ /* 0x0009e80000100800 */
[----:B----4-:R-:W4:Y:S04]  /*4210*/  LDL R2, [R1+0x78] ;  /* 0x0000780001027983 */ /* 0x010f280000100800 */
[----:B-----5:R0:W-:Y:S04]  /*4220*/  STL [R1+0x90], R0 ;  /* 0x0000900001007387 */ /* 0x0201e80000100800 */
[----:B0-----:R-:W2:Y:S01]  /*4230*/  LDL R0, [R1+0x7c] ;  /* 0x00007c0001007983 */ /* 0x001ea20000100800 */
[----:B------:R-:W-:Y:S01]  /*4240*/  IMAD.U32 R229, RZ, RZ, UR19 ;  /* 0x00000013ffe57e24 */ /* 0x000fe2000f8e00ff */
[----:B----4-:R-:W-:-:S02]  /*4250*/  ISETP.NE.AND P0, PT, R2, RZ, PT ;  /* 0x000000ff0200720c */ /* 0x010fc40003f05270 */
[----:B------:R0:W5:Y:S11]  /*4260*/  LDL.LU R2, [R1+0x94] ;  /* 0x0000940001027983 */ /* 0x0001760000300800 */
[----:B------:R-:W-:-:S05]  /*4270*/  @P0 LEA R229, R229, UR14, 0x3 ;  /* 0x0000000ee5e50c11 */ /* 0x000fca000f8e18ff */
[----:B------:R-:W-:-:S05]  /*4280*/  @P0 VIADD R229, R229, 0x90 ;  /* 0x00000090e5e50836 */ /* 0x000fca0000000000 */
[----:B--2---:R-:W-:Y:S02]  /*4290*/  @P0 PRMT R229, R0, 0x654, R229 ;  /* 0x0000065400e50816 */ /* 0x004fe400000000e5 */
[----:B------:R0:W5:Y:S01]  /*42a0*/  LDL.LU R0, [R1+0x90] ;  /* 0x0000900001007983 */ /* 0x0001620000300800 */
[----:B------:R-:W-:Y:S01]  /*42b0*/  UISETP.GT.U32.AND UP0, UPT, UR13, 0x1, UPT ;  /* 0x000000010d00788c */ /* 0x000fe2000bf04070 */
[----:B------:R0:W-:Y:S05]  /*42c0*/  @P0 SYNCS.ARRIVE.TRANS64.RED.A1T0 RZ, [R229+URZ], RZ ;  /* 0x000000ffe5ff09a7 */ /* 0x0001ea000810043f */
[----:B------:R-:W-:-:S13]  /*42d0*/  PLOP3.LUT P0, PT, PT, PT, UP0, 0x80, 0x0 ;  /* 0x000000000000781c */ /* 0x000fda0003f0f008 */
[----:B0-----:R-:W-:Y:S05]  /*42e0*/  @P0 BRA `(.L_x_31) ;  /* 0x0000000000040947 */ /* 0x001fea0003800000 */
[----:B------:R-:W-:Y:S01]  /*42f0*/  BPT.TRAP 0x1 ;  /* 0x000000040000795c */ /* 0x000fe20000300000 */
.L_x_31:
[----:B------:R-:W-:Y:S01]  /*4300*/  UIADD3 UR18, UR18, 0x1, URZ ;  /* 0x0000000112127890 */ /* 0x000fe2000fffe03f */
[C---:B------:R-:W-:Y:S01]  /*4310*/  ISETP.GT.AND P0, PT, R228.reuse, 0x1, PT ;  /* 0x00000001e400780c */ /* 0x040fe20003f04270 */
[----:B------:R-:W-:Y:S01]  /*4320*/  UIADD3 UR19, UR19, 0x1, URZ ;  /* 0x0000000113137890 */ /* 0x000fe2000fffe03f */
[----:B------:R-:W-:Y:S01]  /*4330*/  VIADD R228, R228, 0xffffffff ;  /* 0xffffffffe4e47836 */ /* 0x000fe20000000000 */
[----:B------:R-:W-:Y:S02]  /*4340*/  UISETP.NE.AND UP0, UPT, UR18, 0x12, UPT ;  /* 0x000000121200788c */ /* 0x000fe4000bf05270 */
[----:B------:R-:W-:Y:S02]  /*4350*/  UISETP.NE.AND UP1, UPT, UR19, 0x12, UPT ;  /* 0x000000121300788c */ /* 0x000fe4000bf25270 */
[----:B------:R-:W-:Y:S02]  /*4360*/  USEL UR8, URZ, 0x1, UP0 ;  /* 0x000000013f087887 */ /* 0x000fe40008000000 */
[----:B------:R-:W-:-:S02]  /*4370*/  USEL UR18, UR18, URZ, UP0 ;  /* 0x0000003f12127287 */ /* 0x000fc40008000000 */
[----:B------:R-:W-:Y:S02]  /*4380*/  USEL UR19, UR19, URZ, UP1 ;  /* 0x0000003f13137287 */ /* 0x000fe40008800000 */
[----:B------:R-:W-:Y:S01]  /*4390*/  LOP3.LUT R227, R227, UR8, RZ, 0x3c, !PT ;  /* 0x00000008e3e37c12 */ /* 0x000fe2000f8e3cff */
[----:B------:R-:W-:Y:S01]  /*43a0*/  UMOV UR8, 0x1 ;  /* 0x0000000100087882 */ /* 0x000fe20000000000 */
[----:B------:R-:W-:Y:S08]  /*43b0*/  @P0 BRA `(.L_x_32) ;  /* 0xffffffec00700947 */ /* 0x000ff0000383ffff */
.L_x_24:
[----:B------:R-:W-:-:S04]  /*43c0*/  UISETP.NE.AND UP0, UPT, UR6, URZ, UPT ;  /* 0x0000003f0600728c */ /* 0x000fc8000bf05270 */
[----:B------:R-:W-:-:S06]  /*43d0*/  USEL UR6, URZ, 0x1, !UP0 ;  /* 0x000000013f067887 */ /* 0x000fcc000c000000 */
[----:B------:R-:W-:-:S13]  /*43e0*/  ISETP.NE.AND P0, PT, RZ, UR6, PT ;  /* 0x00000006ff007c0c */ /* 0x000fda000bf05270 */
[----:B------:R-:W-:Y:S05]  /*43f0*/  @!P0 BRA `(.L_x_33) ;  /* 0x0000000c00dc8947 */ /* 0x000fea0003800000 */
[----:B------:R-:W4:Y:S04]  /*4400*/  LDL.LU R227, [R1+0x74] ;  /* 0x0000740001e37983 */ /* 0x000f280000300800 */
[----:B----4-:R0:W-:Y:S04]  /*4410*/  STL [R1+0x90], R227 ;  /* 0x000090e301007387 */ /* 0x0101e80000100800 */
[----:B0-----:R-:W4:Y:S04]  /*4420*/  LDL.LU R227, [R1+0x70] ;  /* 0x0000700001e37983 */ /* 0x001f280000300800 */
        /* <DEDUP_REMOVED lines=55> */
[----:B0-----:R-:W4:Y:S01]  /*47a0*/  LDL.LU R227, [R1] ;  /* 0x0000000001e37983 */ /* 0x001f220000300800 */
[----:B------:R-:W-:-:S02]  /*47b0*/  WARPGROUP.DEPBAR.LE gsb0, 0x0 ;  /* 0x00008000000079c5 */ /* 0x000fc40000010000 */
[----:B------:R-:W-:Y:S01]  /*47c0*/  FADD R226, R88, R226 ;  /* 0x000000e258e27221 */ /* 0x000fe20000000000 */
        /* <DEDUP_REMOVED lines=95> */
[----:B-----5:R-:W-:Y:S01]  /*4dc0*/  FADD R2, R56, R2 ;  /* 0x0000000238027221 */ /* 0x020fe20000000000 */
[----:B------:R-:W-:Y:S01]  /*4dd0*/  FADD R0, R57, R0 ;  /* 0x0000000039007221 */ /* 0x000fe20000000000 */
[----:B----4-:R-:W-:-:S05]  /*4de0*/  FADD R227, R58, R227 ;  /* 0x000000e33ae37221 */ /* 0x010fca0000000000 */
[----:B------:R0:W-:Y:S04]  /*4df0*/  STL [R1], R227 ;  /* 0x000000e301007387 */ /* 0x0001e80000100800 */
[----:B0-----:R-:W4:Y:S02]  /*4e00*/  LDL.LU R227, [R1+0x100] ;  /* 0x0001000001e37983 */ /* 0x001f240000300800 */
[----:B----4-:R-:W-:-:S05]  /*4e10*/  FADD R227, R59, R227 ;  /* 0x000000e33be37221 */ /* 0x010fca0000000000 */
[----:B------:R0:W-:Y:S04]  /*4e20*/  STL [R1+0x4], R227 ;  /* 0x000004e301007387 */ /* 0x0001e80000100800 */
        /* <DEDUP_REMOVED lines=83> */
[----:B------:R0:W-:Y:S02]  /*5360*/  STL [R1+0x74], R227 ;  /* 0x000074e301007387 */ /* 0x0001e40000100800 */
.L_x_33:
[----:B------:R-:W-:Y:S02]  /*5370*/  WARPGROUP.DEPBAR.LE gsb0, 0x0 ;  /* 0x00008000000079c5 */ /* 0x000fe40000010000 */
[----:B------:R-:W4:Y:S02]  /*5380*/  LDC R24, c[0x0][0x28c] ;  /* 0x0000a300ff187b82 */ /* 0x000f240000000800 */
[----:B----4-:R-:W-:-:S13]  /*5390*/  ISETP.GE.AND P0, PT, R24, 0x1, PT ;  /* 0x000000011800780c */ /* 0x010fda0003f06270 */
[----:B------:R-:W-:Y:S05]  /*53a0*/  @!P0 BRA `(.L_x_34) ;  /* 0x0000000000648947 */ /* 0x000fea0003800000 */
[----:B------:R-:W-:-:S06]  /*53b0*/  UISETP.NE.AND UP0, UPT, UR23, 0x3, UPT ;  /* 0x000000031700788c */ /* 0x000fcc000bf05270 */
[----:B------:R-:W-:-:S13]  /*53c0*/  PLOP3.LUT P0, PT, PT, PT, UP0, 0x80, 0x0 ;  /* 0x000000000000781c */ /* 0x000fda0003f0f008 */
[----:B------:R-:W-:Y:S05]  /*53d0*/  @!P0 BRA `(.L_x_35) ;  /* 0x0000000000048947 */ /* 0x000fea0003800000 */
[----:B------:R-:W-:Y:S01]  /*53e0*/  BPT.TRAP 0x1 ;  /* 0x000000040000795c */ /* 0x000fe20000300000 */
.L_x_35:
[----:B0-----:R-:W4:Y:S01]  /*53f0*/  LDL R227, [R1+0x78] ;  /* 0x0000780001e37983 */ /* 0x001f220000100800 */
[----:B------:R-:W-:Y:S01]  /*5400*/  BSSY B0, `(.L_x_36) ;  /* 0x000000f000007945 */ /* 0x000fe20003800000 */
[----:B----4-:R-:W-:-:S13]  /*5410*/  ISETP.NE.AND P0, PT, R227, RZ, PT ;  /* 0x000000ffe300720c */ /* 0x010fda0003f05270 */
[----:B------:R-:W-:Y:S05]  /*5420*/  @!P0 BRA `(.L_x_37) ;  /* 0x0000000000308947 */ /* 0x000fea0003800000 */
[----:B------:R-:W4:Y:S01]  /*5430*/  LDL R227, [R1+0x7c] ;  /* 0x00007c0001e37983 */ /* 0x000f220000100800 */
[----:B------:R-:W-:-:S04]  /*5440*/  UISETP.LT.AND UP0, UPT, UR12, 0x1, UPT ;  /* 0x000000010c00788c */ /* 0x000fc8000bf01270 */
[----:B------:R-:W-:-:S04]  /*5450*/  USEL UR8, UR12, 0x1, UP0 ;  /* 0x000000010c087887 */ /* 0x000fc80008000000 */
[----:B------:R-:W-:-:S04]  /*5460*/  UIADD3 UR8, UR5, UR12, -UR8 ;  /* 0x0000000c05087290 */ /* 0x000fc8000fffe808 */
[----:B------:R-:W-:-:S04]  /*5470*/  UIMAD.WIDE.U32 UR6, UR8, 0x38e38e39, URZ ;  /* 0x38e38e39080678a5 */ /* 0x000fc8000f8e003f */
[----:B------:R-:W-:-:S04]  /*5480*/  USHF.R.U32.HI UR6, URZ, 0x2, UR7 ;  /* 0x000000023f067899 */ /* 0x000fc80008011607 */
[----:B------:R-:W-:-:S04]  /*5490*/  UIMAD UR8, UR6, -0x12, UR8 ;  /* 0xffffffee060878a4 */ /* 0x000fc8000f8e0208 */
[----:B------:R-:W-:-:S04]  /*54a0*/  ULEA UR8, UR8, UR14, 0x3 ;  /* 0x0000000e08087291 */ /* 0x000fc8000f8e183f */
[----:B------:R-:W-:-:S06]  /*54b0*/  UIADD3 UR8, UR8, 0x90, URZ ;  /* 0x0000009008087890 */ /* 0x000fcc000fffe03f */
[----:B------:R-:W-:-:S05]  /*54c0*/  IMAD.U32 R24, RZ, RZ, UR8 ;  /* 0x00000008ff187e24 */ /* 0x000fca000f8e00ff */
[----:B----4-:R-:W-:-:S04]  /*54d0*/  PRMT R24, R227, 0x654, R24 ;  /* 0x00000654e3187816 */ /* 0x010fc80000000018 */
[----:B------:R0:W-:Y:S03]  /*54e0*/  SYNCS.ARRIVE.TRANS64.RED.A1T0 RZ, [R24+URZ], RZ ;  /* 0x000000ff18ff79a7 */ /* 0x0001e6000810043f */
.L_x_37:
[----:B------:R-:W-:Y:S05]  /*54f0*/  BSYNC B0 ;  /* 0x0000000000007941 */ /* 0x000fea0003800000 */
.L_x_36:
[----:B------:R-:W-:-:S06]  /*5500*/  UISETP.GT.U32.AND UP0, UPT, UR13, 0x1, UPT ;  /* 0x000000010d00788c */ /* 0x000fcc000bf04070 */
[----:B------:R-:W-:-:S13]  /*5510*/  PLOP3.LUT P0, PT, PT, PT, UP0, 0x80, 0x0 ;  /* 0x000000000000781c */ /* 0x000fda0003f0f008 */
[----:B------:R-:W-:Y:S05]  /*5520*/  @P0 BRA `(.L_x_34) ;  /* 0x0000000000040947 */ /* 0x000fea0003800000 */
[----:B------:R-:W-:Y:S01]  /*5530*/  BPT.TRAP 0x1 ;  /* 0x000000040000795c */ /* 0x000fe20000300000 */
.L_x_34:
[----:B-----5:R4:W-:Y:S01]  /*5540*/  STL [R1+0x94], R2 ;  /* 0x0000940201007387 */ /* 0x0209e20000100800 */
[----:B------:R-:W1:Y:S01]  /*5550*/  LDC R29, c[0x0][0x288] ;  /* 0x0000a200ff1d7b82 */ /* 0x000e620000000800 */
[----:B------:R-:W-:Y:S02]  /*5560*/  UIADD3 UR9, UR12, UR5, URZ ;  /* 0x000000050c097290 */ /* 0x000fe4000fffe03f */
[----:B------:R-:W-:Y:S01]  /*5570*/  USHF.R.S32.HI UR10, URZ, 0x1f, UR22 ;  /* 0x0000001f3f0a7899 */ /* 0x000fe20008011416 */
[----:B------:R-:W-:Y:S01]  /*5580*/  ULDC.64 UR6, c[0x0][0x5d0] ;  /* 0x0001740000067ab9 */ /* 0x000fe20000000a00 */
[----:B------:R-:W-:Y:S01]  /*5590*/  ULDC UR11, c[0x0][0x284] ;  /* 0x0000a100000b7ab9 */ /* 0x000fe20000000800 */
[----:B----4-:R-:W4:Y:S04]  /*55a0*/  LDL.LU R2, [R1+0x88] ;  /* 0x0000880001027983 */ /* 0x010f280000300800 */
[----:B------:R2:W-:Y:S04]  /*55b0*/  STL [R1+0x90], R0 ;  /* 0x0000900001007387 */ /* 0x0005e80000100800 */
[----:B0-----:R-:W3:Y:S01]  /*55c0*/  LDL.LU R227, [R1+0x8c] ;  /* 0x00008c0001e37983 */ /* 0x001ee20000300800 */
[----:B--2---:R-:W0:Y:S02]  /*55d0*/  S2R R0, SR_TID.X ;  /* 0x0000000000007919 */ /* 0x004e240000002100 */
[----:B0-----:R-:W-:-:S02]  /*55e0*/  SHF.R.U32.HI R24, RZ, 0x2, R0 ;  /* 0x00000002ff187819 */ /* 0x001fc40000011600 */
[----:B------:R-:W-:Y:S02]  /*55f0*/  LOP3.LUT R26, R0, 0x60, RZ, 0xc0, !PT ;  /* 0x00000060001a7812 */ /* 0x000fe400078ec0ff */
[----:B------:R-:W-:Y:S02]  /*5600*/  SHF.R.U32.HI R27, RZ, 0x7, R0 ;  /* 0x00000007ff1b7819 */ /* 0x000fe40000011600 */
[----:B------:R-:W-:Y:S02]  /*5610*/  LOP3.LUT R25, R24, 0x7, RZ, 0xc0, !PT ;  /* 0x0000000718197812 */ /* 0x000fe400078ec0ff */
[----:B------:R-:W-:Y:S02]  /*5620*/  SHF.R.U32.HI R28, RZ, 0x1, R26 ;  /* 0x00000001ff1c7819 */ /* 0x000fe4000001161a */
[----:B------:R-:W-:Y:S02]  /*5630*/  LOP3.LUT R24, R27, 0x1, RZ, 0xc0, !PT ;  /* 0x000000011b187812 */ /* 0x000fe400078ec0ff */
[----:B------:R-:W-:Y:S01]  /*5640*/  IADD3 R27, RZ, -R28, -R25 ;  /* 0x8000001cff1b7210 */ /* 0x000fe20007ffe819 */
[----:B------:R-:W-:-:S02]  /*5650*/  IMAD.SHL.U32 R32, R0, 0x2, RZ ;  /* 0x0000000200207824 */ /* 0x000fc400078e00ff */
[C---:B------:R-:W-:Y:S02]  /*5660*/  IMAD.SHL.U32 R26, R24.reuse, 0x40, RZ ;  /* 0x00000040181a7824 */ /* 0x040fe400078e00ff */
[----:B------:R-:W-:Y:S01]  /*5670*/  IMAD R42, R24, -0x40, R27 ;  /* 0xffffffc0182a7824 */ /* 0x000fe200078e021b */
[----:B------:R-:W-:Y:S01]  /*5680*/  LOP3.LUT R24, R0, 0x3, RZ, 0xc0, !PT ;  /* 0x0000000300187812 */ /* 0x000fe200078ec0ff */
[----:B----4-:R-:W-:Y:S02]  /*5690*/  IMAD.SHL.U32 R41, R2, 0x80, RZ ;  /* 0x0000008002297824 */ /* 0x010fe400078e00ff */
[----:B------:R0:W5:Y:S04]  /*56a0*/  LDL.LU R2, [R1+0x94] ;  /* 0x0000940001027983 */ /* 0x0001680000300800 */
[----:B------:R0:W5:Y:S01]  /*56b0*/  LDL.LU R0, [R1+0x90] ;  /* 0x0000900001007983 */ /* 0x0001620000300800 */
[----:B------:R-:W-:Y:S01]  /*56c0*/  LOP3.LUT R43, R26, 0x40, R25, 0xe2, !PT ;  /* 0x000000401a2b7812 */ /* 0x000fe200078ee219 */
[----:B---3--:R-:W-:Y:S01]  /*56d0*/  IMAD.SHL.U32 R25, R227, 0x100, RZ ;  /* 0x00000100e3197824 */ /* 0x008fe200078e00ff */
[----:B------:R-:W-:Y:S01]  /*56e0*/  UISETP.GT.U32.AND UP0, UPT, UR9, 0x11, UPT ;  /* 0x000000110900788c */ /* 0x000fe2000bf04070 */
[C---:B-1----:R-:W-:Y:S01]  /*56f0*/  ISETP.GE.AND P0, PT, R41.reuse, R29, PT ;  /* 0x0000001d2900720c */ /* 0x042fe20003f06270 */
[----:B------:R-:W-:Y:S01]  /*5700*/  UIMAD UR5, UR10, UR6, URZ ;  /* 0x000000060a0572a4 */ /* 0x000fe2000f8e023f */
[----:B------:R-:W-:Y:S01]  /*5710*/  LOP3.LUT R32, R41, 0x6, R32, 0xf8, !PT ;  /* 0x0000000629207812 */ /* 0x000fe200078ef820 */
[----:B------:R-:W-:Y:S01]  /*5720*/  UISETP.LT.U32.AND UP0, UPT, UR12, 0x12, UP0 ;  /* 0x000000120c00788c */ /* 0x000fe20008701070 */
[----:B------:R-:W-:Y:S01]  /*5730*/  ISETP.GE.OR P0, PT, R25, UR11, P0 ;  /* 0x0000000b19007c0c */ /* 0x000fe20008706670 */
[----:B------:R-:W-:Y:S01]  /*5740*/  UISETP.GE.U32.AND UP1, UPT, UR12, 0x12, UPT ;  /* 0x000000120c00788c */ /* 0x000fe2000bf26070 */
[----:B------:R-:W-:Y:S01]  /*5750*/  IMAD.U32 R27, RZ, RZ, UR6 ;  /* 0x00000006ff1b7e24 */ /* 0x000fe2000f8e00ff */
[----:B------:R-:W-:Y:S01]  /*5760*/  UIMAD UR8, UR22, UR7, UR5 ;  /* 0x00000007160872a4 */ /* 0x000fe2000f8e0205 */
[----:B------:R-:W-:Y:S01]  /*5770*/  SHF.R.S32.HI R33, RZ, 0x1f, R32 ;  /* 0x0000001fff217819 */ /* 0x000fe20000011420 */
[----:B------:R-:W-:-:S02]  /*5780*/  UIMAD.WIDE.U32 UR6, UR9, 0x38e38e39, URZ ;  /* 0x38e38e39090678a5 */ /* 0x000fc4000f8e003f */
[----:B------:R-:W-:Y:S02]  /*5790*/  USEL UR5, URZ, 0x1, !UP0 ;  /* 0x000000013f057887 */ /* 0x000fe4000c000000 */
[----:B------:R-:W-:Y:S01]  /*57a0*/  USHF.R.U32.HI UR6, URZ, 0x2, UR7 ;  /* 0x000000023f067899 */ /* 0x000fe20008011607 */
[----:B------:R-:W-:Y:S01]  /*57b0*/  IMAD.WIDE.U32 R26, R27, UR22, R32 ;  /* 0x000000161b1a7c25 */ /* 0x000fe2000f8e0020 */
[----:B------:R-:W-:Y:S01]  /*57c0*/  ULOP3.LUT UR4, UR4, UR5, URZ, 0x3c, !UPT ;  /* 0x0000000504047292 */ /* 0x000fe2000f8e3c3f */
[----:B------:R-:W-:Y:S02]  /*57d0*/  IADD3 R42, -R25, UR11, R42 ;  /* 0x0000000b192a7c10 */ /* 0x000fe4000fffe12a */
[----:B------:R-:W-:Y:S01]  /*57e0*/  IMAD.WIDE R38, R227, 0x100, RZ ;  /* 0x00000100e3267825 */ /* 0x000fe200078e02ff */
[----:B------:R-:W-:Y:S02]  /*57f0*/  UIMAD UR5, UR6, -0x12, UR9 ;  /* 0xffffffee060578a4 */ /* 0x000fe4000f8e0209 */
[----:B------:R-:W-:Y:S01]  /*5800*/  @UP1 ULOP3.LUT UR4, UR4, 0x1, UR6, 0x78, !UPT ;  /* 0x0000000104041892 */ /* 0x000fe2000f8e7806 */
[----:B------:R-:W-:-:S02]  /*5810*/  IMAD R24, R24, -0x2, R29 ;  /* 0xfffffffe18187824 */ /* 0x000fc400078e021d */
[----:B------:R-:W-:Y:S01]  /*5820*/  VIADD R27, R27, UR8 ;  /* 0x000000081b1b7c36 */ /* 0x000fe20008000000 */
[----:B------:R-:W-:Y:S01]  /*5830*/  LOP3.LUT R43, R38, R43, R28, 0xfe, !PT ;  /* 0x0000002b262b7212 */ /* 0x000fe200078efe1c */
[----:B------:R-:W-:Y:S02]  /*5840*/  IMAD.IADD R41, R24, 0x1, -R41 ;  /* 0x0000000118297824 */ /* 0x000fe400078e0a29 */
[----:B------:R-:W-:Y:S01]  /*5850*/  IMAD.MOV.U32 R40, RZ, RZ, -0x1 ;  /* 0xffffffffff287424 */ /* 0x000fe200078e00ff */
[----:B0-----:R-:W-:Y:S06]  /*5860*/  @P0 BRA `(.L_x_38) ;  /* 0x0000008c00fc0947 */ /* 0x001fec0003800000 */
[----:B------:R-:W0:Y:S01]  /*5870*/  LDC.64 R28, c[0x0][0x5c8] ;  /* 0x00017200ff1c7b82 */ /* 0x000e220000000a00 */
[----:B------:R-:W-:Y:S01]  /*5880*/  ULDC.64 UR6, c[0x0][0x5c0] ;  /* 0x0001700000067ab9 */ /* 0x000fe20000000a00 */
[----:B------:R-:W-:Y:S01]  /*5890*/  BSSY B0, `(.L_x_38) ;  /* 0x00008fc000007945 */ /* 0x000fe20003800000 */
[-C--:B0-----:R-:W-:Y:S01]  /*58a0*/  IMAD R24, R39, R28.reuse, RZ ;  /* 0x0000001c27187224 */ /* 0x081fe200078e02ff */
[----:B------:R-:W-:Y:S01]  /*58b0*/  SHF.L.U64.HI R34, R28, 0x3, R29 ;  /* 0x000000031c227819 */ /* 0x000fe2000001021d */
[----:B------:R-:W-:-:S04]  /*58c0*/  IMAD.WIDE.U32 R26, R43, R28, R26 ;  /* 0x0000001c2b1a7225 */ /* 0x000fc800078e001a */
[----:B------:R-:W-:Y:S01]  /*58d0*/  IMAD R25, R43, R29, R24 ;  /* 0x0000001d2b197224 */ /* 0x000fe200078e0218 */
[----:B------:R-:W-:Y:S01]  /*58e0*/  IADD3 R24, P3, R26, UR6, RZ ;  /* 0x000000061a187c10 */ /* 0x000fe2000ff7e0ff */
[C---:B------:R-:W-:Y:S01]  /*58f0*/  IMAD.SHL.U32 R35, R28.reuse, 0x8, RZ ;  /* 0x000000081c237824 */ /* 0x040fe200078e00ff */
[----:B------:R-:W-:Y:S01]  /*5900*/  LEA R30, P2, R28, R26, 0x7 ;  /* 0x0000001a1c1e7211 */ /* 0x000fe200078438ff */
[----:B------:R-:W-:-:S03]  /*5910*/  IMAD.IADD R27, R27, 0x1, R25 ;  /* 0x000000011b1b7824 */ /* 0x000fc600078e0219 */
[----:B------:R-:W-:Y:S02]  /*5920*/  IADD3 R26, P1, P0, R26, UR6, R35 ;  /* 0x000000061a1a7c10 */ /* 0x000fe4000f83e023 */
[----:B------:R-:W-:Y:S02]  /*5930*/  IADD3.X R25, R27, UR7, RZ, P3, !PT ;  /* 0x000000071b197c10 */ /* 0x000fe40009ffe4ff */
[----:B------:R-:W-:Y:S02]  /*5940*/  FSETP.NEU.AND P3, PT, RZ, UR21, PT ;  /* 0x00000015ff007c0b */ /* 0x000fe4000bf6d000 */
[----:B------:R-:W-:Y:S02]  /*5950*/  LEA.HI.X R31, R28, R27, R29, 0x7, P2 ;  /* 0x0000001b1c1f7211 */ /* 0x000fe400010f3c1d */
[C---:B------:R-:W-:Y:S02]  /*5960*/  IADD3 R28, P2, R30.reuse, UR6, RZ ;  /* 0x000000061e1c7c10 */ /* 0x040fe4000ff5e0ff */
[----:B------:R-:W-:-:S02]  /*5970*/  IADD3 R30, P5, P6, R30, UR6, R35 ;  /* 0x000000061e1e7c10 */ /* 0x000fc4000febe023 */
[----:B------:R-:W-:Y:S02]  /*5980*/  IADD3.X R29, R31, UR7, RZ, P2, !PT ;  /* 0x000000071f1d7c10 */ /* 0x000fe400097fe4ff */
[--C-:B------:R-:W-:Y:S02]  /*5990*/  IADD3.X R27, R27, UR7, R34.reuse, P1, P0 ;  /* 0x000000071b1b7c10 */ /* 0x100fe40008fe0422 */
[----:B------:R-:W-:Y:S01]  /*59a0*/  IADD3.X R31, R31, UR7, R34, P5, P6 ;  /* 0x000000071f1f7c10 */ /* 0x000fe2000afec422 */
[----:B------:R-:W-:Y:S06]  /*59b0*/  @!P3 BRA `(.L_x_39) ;  /* 0x0000006c001cb947 */ /* 0x000fec0003800000 */
[----:B------:R-:W-:Y:S01]  /*59c0*/  ULDC.64 UR8, c[0x0][0x5b8] ;  /* 0x00016e0000087ab9 */ /* 0x000fe20000000a00 */
[----:B------:R-:W-:Y:S01]  /*59d0*/  ISETP.GE.AND P0, PT, R42, 0x1, PT ;  /* 0x000000012a00780c */ /* 0x000fe20003f06270 */
[----:B------:R-:W-:Y:S02]  /*59e0*/  UIMAD UR6, UR10, UR8, URZ ;  /* 0x000000080a0672a4 */ /* 0x000fe4000f8e023f */
[----:B------:R-:W-:Y:S01]  /*59f0*/  IMAD.U32 R35, RZ, RZ, UR8 ;  /* 0x00000008ff237e24 */ /* 0x000fe2000f8e00ff */
[----:B------:R-:W-:Y:S01]  /*5a00*/  BSSY B1, `(.L_x_40) ;  /* 0x0000010000017945 */ /* 0x000fe20003800000 */
[----:B------:R-:W-:Y:S01]  /*5a10*/  ISETP.LT.OR P3, PT, R41, 0x1, !P0 ;  /* 0x000000012900780c */ /* 0x000fe20004761670 */
[----:B------:R-:W-:Y:S02]  /*5a20*/  UIMAD UR6, UR22, UR9, UR6 ;  /* 0x00000009160672a4 */ /* 0x000fe4000f8e0206 */
[----:B------:R-:W-:Y:S01]  /*5a30*/  IMAD.WIDE.U32 R32, R35, UR22, R32 ;  /* 0x0000001623207c25 */ /* 0x000fe2000f8e0020 */
[----:B------:R-:W-:-:S03]  /*5a40*/  ULDC.64 UR8, c[0x0][0x5a8] ;  /* 0x00016a0000087ab9 */ /* 0x000fc60000000a00 */
[----:B------:R-:W-:Y:S02]  /*5a50*/  IMAD.MOV.U32 R36, RZ, RZ, R32 ;  /* 0x000000ffff247224 */ /* 0x000fe400078e0020 */
[----:B------:R-:W-:Y:S01]  /*5a60*/  VIADD R37, R33, UR6 ;  /* 0x0000000621257c36 */ /* 0x000fe20008000000 */
[----:B------:R-:W-:Y:S02]  /*5a70*/  ULDC.64 UR6, c[0x0][0x5b0] ;  /* 0x00016c0000067ab9 */ /* 0x000fe40000000a00 */
[----:B------:R-:W-:Y:S02]  /*5a80*/  IMAD R34, R39, UR6, RZ ;  /* 0x0000000627227c24 */ /* 0x000fe4000f8e02ff */
[----:B------:R-:W-:-:S04]  /*5a90*/  IMAD.WIDE.U32 R32, R43, UR6, R36 ;  /* 0x000000062b207c25 */ /* 0x000fc8000f8e0024 */
[--C-:B------:R-:W-:Y:S01]  /*5aa0*/  IMAD R35, R43, UR7, R34.reuse ;  /* 0x000000072b237c24 */ /* 0x100fe2000f8e0222 */
[----:B------:R-:W-:Y:S02]  /*5ab0*/  IADD3 R32, P1, R32, UR8, RZ ;  /* 0x0000000820207c10 */ /* 0x000fe4000ff3e0ff */
[----:B------:R-:W-:Y:S02]  /*5ac0*/  PRMT R34, RZ, 0x7610, R34 ;  /* 0x00007610ff227816 */ /* 0x000fe40000000022 */
[----:B------:R-:W-:Y:S01]  /*5ad0*/  IADD3.X R33, R33, UR9, R35, P1, !PT ;  /* 0x0000000921217c10 */ /* 0x000fe20008ffe423 */
[----:B------:R-:W-:Y:S08]  /*5ae0*/  @P3 BRA `(.L_x_41) ;  /* 0x0000000000043947 */ /* 0x000ff00003800000 */
[----:B------:R0:W5:Y:S02]  /*5af0*/  LDG.E.U8 R34, desc[UR16][R32.64] ;  /* 0x0000001020227981 */ /* 0x000164000c1e1100 */
.L_x_41:
[----:B------:R-:W-:Y:S05]  /*5b00*/  BSYNC B1 ;  /* 0x0000000000017941 */ /* 0x000fea0003800000 */
.L_x_40:
[----:B-----5:R-:W-:Y:S01]  /*5b10*/  LOP3.LUT R34, R34, 0xff, RZ, 0xc0, !PT ;  /* 0x000000ff22227812 */ /* 0x020fe200078ec0ff */
[----:B------:R-:W-:Y:S01]  /*5b20*/  BSSY B1, `(.L_x_42) ;  /* 0x000000b000017945 */ /* 0x000fe20003800000 */
[----:B------:R-:W-:Y:S02]  /*5b30*/  ISETP.LT.OR P2, PT, R41, 0x2, !P0 ;  /* 0x000000022900780c */ /* 0x000fe40004741670 */
[----:B------:R-:W-:-:S05]  /*5b40*/  F2FP.F16.E4M3.UNPACK_B R34, R34 ;  /* 0x00000022ff22723e */ /* 0x000fca00020006ff */
[----:B------:R-:W-:-:S05]  /*5b50*/  HADD2.F32 R34, -RZ, R34.H0_H0 ;  /* 0x20000022ff227230 */ /* 0x000fca0000004100 */
[----:B------:R-:W-:Y:S01]  /*5b60*/  FMUL R35, R34, UR21 ;  /* 0x0000001522237c20 */ /* 0x000fe20008400000 */
[----:B------:R-:W-:-:S03]  /*5b70*/  PRMT R34, RZ, 0x7610, R34 ;  /* 0x00007610ff227816 */ /* 0x000fc60000000022 */
[----:B------:R-:W-:-:S05]  /*5b80*/  FFMA R35, R226, UR20, R35 ;  /* 0x00000014e2237c23 */ /* 0x000fca0008000023 */
[----:B------:R-:W-:-:S05]  /*5b90*/  F2FP.SATFINITE.E4M3.F32.PACK_AB_MERGE_C R35, RZ, R35, RZ ;  /* 0x00000023ff23723e */ /* 0x000fca00048070ff */
[----:B------:R1:W-:Y:S01]  /*5ba0*/  @!P3 STG.E.U8 desc[UR16][R24.64], R35 ;  /* 0x000000231800b986 */ /* 0x0003e2000c101110 */
[----:B------:R-:W-:Y:S05]  /*5bb0*/  @P2 BRA `(.L_x_43) ;  /* 0x0000000000042947 */ /* 0x000fea0003800000 */
[----:B------:R2:W5:Y:S02]  /*5bc0*/  LDG.E.U8 R34, desc[UR16][R32.64+0x1] ;  /* 0x0000011020227981 */ /* 0x000564000c1e1100 */
.L_x_43:
[----:B------:R-:W-:Y:S05]  /*5bd0*/  BSYNC B1 ;  /* 0x0000000000017941 */ /* 0x000fea0003800000 */
.L_x_42:
[----:B-----5:R-:W-:Y:S01]  /*5be0*/  LOP3.LUT R34, R34, 0xff, RZ, 0xc0, !PT ;  /* 0x000000ff22227812 */ /* 0x020fe200078ec0ff */
[----:B------:R-:W-:Y:S01]  /*5bf0*/  BSSY B1, `(.L_x_44) ;  /* 0x0000013000017945 */ /* 0x000fe20003800000 */
[----:B------:R-:W-:Y:S02]  /*5c00*/  IADD3 R45, P1, R43, 0x8, RZ ;  /* 0x000000082b2d7810 */ /* 0x000fe40007f3e0ff */
[----:B------:R-:W-:-:S03]  /*5c10*/  F2FP.F16.E4M3.UNPACK_B R34, R34 ;  /* 0x00000022ff22723e */ /* 0x000fc600020006ff */
[----:B-1----:R-:W-:Y:S01]  /*5c20*/  IMAD.X R35, RZ, RZ, R39, P1 ;  /* 0x000000ffff237224 */ /* 0x002fe200008e0627 */
[----:B------:R-:W-:Y:S01]  /*5c30*/  ISETP.GE.AND P1, PT, R42, 0x9, PT ;  /* 0x000000092a00780c */ /* 0x000fe20003f26270 */
[----:B------:R-:W-:Y:S02]  /*5c40*/  HADD2.F32 R34, -RZ, R34.H0_H0 ;  /* 0x20000022ff227230 */ /* 0x000fe40000004100 */
[----:B------:R-:W-:Y:S01]  /*5c50*/  IMAD R46, R35, UR6, RZ ;  /* 0x00000006232e7c24 */ /* 0x000fe2000f8e02ff */
[----:B------:R-:W-:Y:S02]  /*5c60*/  ISETP.LT.OR P5, PT, R41, 0x1, !P1 ;  /* 0x000000012900780c */ /* 0x000fe40004fa1670 */
[----:B------:R-:W-:Y:S01]  /*5c70*/  FMUL R44, R34, UR21 ;  /* 0x00000015222c7c20 */ /* 0x000fe20008400000 */
[----:B------:R-:W-:-:S04]  /*5c80*/  IMAD.WIDE.U32 R34, R45, UR6, R36 ;  /* 0x000000062d227c25 */ /* 0x000fc8000f8e0024 */
[----:B------:R-:W-:Y:S01]  /*5c90*/  FFMA R44, R225, UR20, R44 ;  /* 0x00000014e12c7c23 */ /* 0x000fe2000800002c */
[----:B------:R-:W-:Y:S01]  /*5ca0*/  IMAD R45, R45, UR7, R46 ;  /* 0x000000072d2d7c24 */ /* 0x000fe2000f8e022e */
[----:B------:R-:W-:-:S03]  /*5cb0*/  IADD3 R34, P3, R34, UR8, RZ ;  /* 0x0000000822227c10 */ /* 0x000fc6000ff7e0ff */
[----:B------:R-:W-:Y:S02]  /*5cc0*/  F2FP.SATFINITE.E4M3.F32.PACK_AB_MERGE_C R47, RZ, R44, RZ ;  /* 0x0000002cff2f723e */ /* 0x000fe400048070ff */
[----:B------:R-:W-:Y:S02]  /*5cd0*/  IADD3.X R35, R35, UR9, R45, P3, !PT ;  /* 0x0000000923237c10 */ /* 0x000fe40009ffe42d */
[----:B------:R-:W-:Y:S01]  /*5ce0*/  PRMT R44, RZ, 0x7610, R44 ;  /* 0x00007610ff2c7816 */ /* 0x000fe2000000002c */
[----:B------:R1:W-:Y:S01]  /*5cf0*/  @!P2 STG.E.U8 desc[UR16][R24.64+0x1], R47 ;  /* 0x0000012f1800a986 */ /* 0x0003e2000c101110 */
[----:B------:R-:W-:Y:S05]  /*5d00*/  @P5 BRA `(.L_x_45) ;  /* 0x0000000000045947 */ /* 0x000fea0003800000 */
[----:B------:R3:W5:Y:S02]  /*5d10*/  LDG.E.U8 R44, desc[UR16][R34.64] ;  /* 0x00000010222c7981 */ /* 0x000764000c1e1100 */
.L_x_45:
[----:B------:R-:W-:Y:S05]  /*5d20*/  BSYNC B1 ;  /* 0x0000000000017941 */ /* 0x000fea0003800000 */
.L_x_44:
        /* <DEDUP_REMOVED lines=12> */
.L_x_47:
[----:B------:R-:W-:Y:S05]  /*5df0*/  BSYNC B1 ;  /* 0x0000000000017941 */ /* 0x000fea0003800000 */
.L_x_46:
[----:B-----5:R-:W-:Y:S01]  /*5e00*/  LOP3.LUT R44, R44, 0xff, RZ, 0xc0, !PT ;  /* 0x000000ff2c2c7812 */ /* 0x020fe200078ec0ff */
[----:B------:R-:W-:Y:S01]  /*5e10*/  BSSY B1, `(.L_x_48) ;  /* 0x000000b000017945 */ /* 0x000fe20003800000 */
[----:B------:R-:W-:Y:S02]  /*5e20*/  ISETP.LT.OR P3, PT, R41, 0x9, !P0 ;  /* 0x000000092900780c */ /* 0x000fe40004761670 */
[----:B------:R-:W-:-:S05]  /*5e30*/  F2FP.F16.E4M3.UNPACK_B R44, R44 ;  /* 0x0000002cff2c723e */ /* 0x000fca00020006ff */
[----:B------:R-:W-:-:S05]  /*5e40*/  HADD2.F32 R44, -RZ, R44.H0_H0 ;  /* 0x2000002cff2c7230 */ /* 0x000fca0000004100 */
[----:B------:R-:W-:-:S04]  /*5e50*/  FMUL R44, R44, UR21 ;  /* 0x000000152c2c7c20 */ /* 0x000fc80008400000 */
[----:B------:R-:W-:-:S05]  /*5e60*/  FFMA R44, R223, UR20, R44 ;  /* 0x00000014df2c7c23 */ /* 0x000fca000800002c */
[----:B----4-:R-:W-:Y:S02]  /*5e70*/  F2FP.SATFINITE.E4M3.F32.PACK_AB_MERGE_C R45, RZ, R44, RZ ;  /* 0x0000002cff2d723e */ /* 0x010fe400048070ff */
[----:B------:R-:W-:-:S03]  /*5e80*/  PRMT R44, RZ, 0x7610, R44 ;  /* 0x00007610ff2c7816 */ /* 0x000fc6000000002c */
[----:B------:R4:W-:Y:S01]  /*5e90*/  @!P2 STG.E.U8 desc[UR16][R26.64+0x1], R45 ;  /* 0x0000012d1a00a986 */ /* 0x0009e2000c101110 */
[----:B------:R-:W-:Y:S05]  /*5ea0*/  @P3 BRA `(.L_x_49) ;  /* 0x0000000000043947 */ /* 0x000fea0003800000 */
[----:B------:R0:W5:Y:S02]  /*5eb0*/  LDG.E.U8 R44, desc[UR16][R32.64+0x8] ;  /* 0x00000810202c7981 */ /* 0x000164000c1e1100 */
.L_x_49:
[----:B------:R-:W-:Y:S05]  /*5ec0*/  BSYNC B1 ;  /* 0x0000000000017941 */ /* 0x000fea0003800000 */
.L_x_48:
[----:B-----5:R-:W-:Y:S01]  /*5ed0*/  LOP3.LUT R44, R44, 0xff, RZ, 0xc0, !PT ;  /* 0x000000ff2c2c7812 */ /* 0x020fe200078ec0ff */
[----:B------:R-:W-:Y:S01]  /*5ee0*/  BSSY B1, `(.L_x_50) ;  /* 0x000000b000017945 */ /* 0x000fe20003800000 */
[----:B------:R-:W-:Y:S02]  /*5ef0*/  ISETP.LT.OR P2, PT, R41, 0xa, !P0 ;  /* 0x0000000a2900780c */ /* 0x000fe40004741670 */
[----:B------:R-:W-:-:S05]  /*5f00*/  F2FP.F16.E4M3.UNPACK_B R44, R44 ;  /* 0x0000002cff2c723e */ /* 0x000fca00020006ff */
[----:B------:R-:W-:-:S05]  /*5f10*/  HADD2.F32 R44, -RZ, R44.H0_H0 ;  /* 0x2000002cff2c7230 */ /* 0x000fca0000004100 */
[----:B----4-:R-:W-:Y:S01]  /*5f20*/  FMUL R45, R44, UR21 ;  /* 0x000000152c2d7c20 */ /* 0x010fe20008400000 */
[----:B------:R-:W-:-:S03]  /*5f30*/  PRMT R44, RZ, 0x7610, R44 ;  /* 0x00007610ff2c7816 */ /* 0x000fc6000000002c */
[----:B------:R-:W-:-:S05]  /*5f40*/  FFMA R45, R222, UR20, R45 ;  /* 0x00000014de2d7c23 */ /* 0x000fca000800002d */
[----:B------:R-:W-:-:S05]  /*5f50*/  F2FP.SATFINITE.E4M3.F32.PACK_AB_MERGE_C R45, RZ, R45, RZ ;  /* 0x0000002dff2d723e */ /* 0x000fca00048070ff */
[----:B------:R4:W-:Y:S01]  /*5f60*/  @!P3 STG.E.U8 desc[UR16][R24.64+0x8], R45 ;  /* 0x0000082d1800b986 */ /* 0x0009e2000c101110 */
[----:B------:R-:W-:Y:S05]  /*5f70*/  @P2 BRA `(.L_x_51) ;  /* 0x0000000000042947 */ /* 0x000fea0003800000 */
[----:B------:R0:W5:Y:S02]  /*5f80*/  LDG.E.U8 R44, desc[UR16][R32.64+0x9] ;  /* 0x00000910202c7981 */ /* 0x000164000c1e1100 */
.L_x_51:
[----:B------:R-:W-:Y:S05]  /*5f90*/  BSYNC B1 ;  /* 0x0000000000017941 */ /* 0x000fea0003800000 */
.L_x_50:
        /* <DEDUP_REMOVED lines=12> */
.L_x_53:
[----:B------:R-:W-:Y:S05]  /*6060*/  BSYNC B1 ;  /* 0x0000000000017941 */ /* 0x000fea0003800000 */
.L_x_52:
        /* <DEDUP_REMOVED lines=12> */
.L_x_55:
[----:B------:R-:W-:Y:S05]  /*6130*/  BSYNC B1 ;  /* 0x0000000000017941 */ /* 0x000fea0003800000 */
.L_x_54:
        /* <DEDUP_REMOVED lines=12> */
.L_x_57:
[----:B------:R-:W-:Y:S05]  /*6200*/  BSYNC B1 ;  /* 0x0000000000017941 */ /* 0x000fea0003800000 */
.L_x_56:
        /* <DEDUP_REMOVED lines=12> */
.L_x_59:
[----:B------:R-:W-:Y:S05]  /*62d0*/  BSYNC B1 ;  /* 0x0000000000017941 */ /* 0x000fea0003800000 */
.L_x_58:
        /* <DEDUP_REMOVED lines=12> */
.L_x_61:
[----:B------:R-:W-:Y:S05]  /*63a0*/  BSYNC B1 ;  /* 0x0000000000017941 */ /* 0x000fea0003800000 */
.L_x_60:
        /* <DEDUP_REMOVED lines=12> */
.L_x_63:
[----:B------:R-:W-:Y:S05]  /*6470*/  BSYNC B1 ;  /* 0x0000000000017941 */ /* 0x000fea0003800000 */
.L_x_62:
        /* <DEDUP_REMOVED lines=12> */
.L_x_65:
[----:B------:R-:W-:Y:S05]  /*6540*/  BSYNC B1 ;  /* 0x0000000000017941 */ /* 0x000fea0003800000 */
.L_x_64:
        /* <DEDUP_REMOVED lines=12> */
.L_x_67:
[----:B------:R-:W-:Y:S05]  /*6610*/  BSYNC B1 ;  /* 0x0000000000017941 */ /* 0x000fea0003800000 */
.L_x_66:
        /* <DEDUP_REMOVED lines=12> */
.L_x_69:
[----:B------:R-:W-:Y:S05]  /*66e0*/  BSYNC B1 ;  /* 0x0000000000017941 */ /* 0x000fea0003800000 */
.L_x_68:
        /* <DEDUP_REMOVED lines=12> */
.L_x_71:
[----:B------:R-:W-:Y:S05]  /*67b0*/  BSYNC B1 ;  /* 0x0000000000017941 */ /* 0x000fea0003800000 */
.L_x_70:
        /* <DEDUP_REMOVED lines=12> */
.L_x_73:
[----:B------:R-:W-:Y:S05]  /*6880*/  BSYNC B1 ;  /* 0x0000000000017941 */ /* 0x000fea0003800000 */
.L_x_72:
        /* <DEDUP_REMOVED lines=12> */
.L_x_75:
[----:B------:R-:W-:Y:S05]  /*6950*/  BSYNC B1 ;  /* 0x0000000000017941 */ /* 0x000fea0003800000 */
.L_x_74:
        /* <DEDUP_REMOVED lines=12> */
.L_x_77:
[----:B------:R-:W-:Y:S05]  /*6a20*/  BSYNC B1 ;  /* 0x0000000000017941 */ /* 0x000fea0003800000 */
.L_x_76:
        /* <DEDUP_REMOVED lines=12> */
.L_x_79:
[----:B------:R-:W-:Y:S05]  /*6af0*/  BSYNC B1 ;  /* 0x0000000000017941 */ /* 0x000fea0003800000 */
.L_x_78:
        /* <DEDUP_REMOVED lines=12> */
.L_x_81:
[----:B------:R-:W-:Y:S05]  /*6bc0*/  BSYNC B1 ;  /* 0x0000000000017941 */ /* 0x000fea0003800000 */
.L_x_80:
        /* <DEDUP_REMOVED lines=12> */
.L_x_83:
[----:B------:R-:W-:Y:S05]  /*6c90*/  BSYNC B1 ;  /* 0x0000000000017941 */ /* 0x000fea0003800000 */
.L_x_82:
        /* <DEDUP_REMOVED lines=12> */
.L_x_85:
[----:B------:R-:W-:Y:S05]  /*6d60*/  BSYNC B1 ;  /* 0x0000000000017941 */ /* 0x000fea0003800000 */
.L_x_84:
        /* <DEDUP_REMOVED lines=12> */
.L_x_87:
[----:B------:R-:W-:Y:S05]  /*6e30*/  BSYNC B1 ;  /* 0x0000000000017941 */ /* 0x000fea0003800000 */
.L_x_86:
        /* <DEDUP_REMOVED lines=12> */
.L_x_89:
[----:B------:R-:W-:Y:S05]  /*6f00*/  BSYNC B1 ;  /* 0x0000000000017941 */ /* 0x000fea0003800000 */
.L_x_88:
        /* <DEDUP_REMOVED lines=12> */
.L_x_91:
[----:B------:R-:W-:Y:S05]  /*6fd0*/  BSYNC B1 ;  /* 0x0000000000017941 */ /* 0x000fea0003800000 */
.L_x_90:
        /* <DEDUP_REMOVED lines=12> */
.L_x_93:
[----:B------:R-:W-:Y:S05]  /*70a0*/  BSYNC B1 ;  /* 0x0000000000017941 */ /* 0x000fea0003800000 */
.L_x_92:
        /* <DEDUP_REMOVED lines=12> */
.L_x_95:
[----:B------:R-:W-:Y:S05]  /*7170*/  BSYNC B1 ;  /* 0x0000000000017941 */ /* 0x000fea0003800000 */
.L_x_94:
        /* <DEDUP_REMOVED lines=12> */
.L_x_97:
[----:B------:R-:W-:Y:S05]  /*7240*/  BSYNC B1 ;  /* 0x0000000000017941 */ /* 0x000fea0003800000 */
.L_x_96:
        /* <DEDUP_REMOVED lines=12> */
.L_x_99:
[----:B------:R-:W-:Y:S05]  /*7310*/  BSYNC B1 ;  /* 0x0000000000017941 */ /* 0x000fea0003800000 */
.L_x_98:
        /* <DEDUP_REMOVED lines=12> */
.L_x_101:
[----:B------:R-:W-:Y:S05]  /*73e0*/  BSYNC B1 ;  /* 0x0000000000017941 */ /* 0x000fea0003800000 */
.L_x_100:
        /* <DEDUP_REMOVED lines=12> */
.L_x_103:
[----:B------:R-:W-:Y:S05]  /*74b0*/  BSYNC B1 ;  /* 0x0000000000017941 */ /* 0x000fea0003800000 */
.L_x_102:
        /* <DEDUP_REMOVED lines=12> */
.L_x_105:
[----:B------:R-:W-:Y:S05]  /*7580*/  BSYNC B1 ;  /* 0x0000000000017941 */ /* 0x000fea0003800000 */
.L_x_104:
        /* <DEDUP_REMOVED lines=12> */
.L_x_107:
[----:B------:R-:W-:Y:S05]  /*7650*/  BSYNC B1 ;  /* 0x0000000000017941 */ /* 0x000fea0003800000 */
.L_x_106:
        /* <DEDUP_REMOVED lines=12> */
.L_x_109:
[----:B------:R-:W-:Y:S05]  /*7720*/  BSYNC B1 ;  /* 0x0000000000017941 */ /* 0x000fea0003800000 */
.L_x_108:
        /* <DEDUP_REMOVED lines=12> */
.L_x_111:
[----:B------:R-:W-:Y:S05]  /*77f0*/  BSYNC B1 ;  /* 0x0000000000017941 */ /* 0x000fea0003800000 */
.L_x_110:
        /* <DEDUP_REMOVED lines=12> */
.L_x_113:
[----:B------:R-:W-:Y:S05]  /*78c0*/  BSYNC B1 ;  /* 0x0000000000017941 */ /* 0x000fea0003800000 */
.L_x_112:
        /* <DEDUP_REMOVED lines=12> */
.L_x_115:
[----:B------:R-:W-:Y:S05]  /*7990*/  BSYNC B1 ;  /* 0x0000000000017941 */ /* 0x000fea0003800000 */
.L_x_114:
        /* <DEDUP_REMOVED lines=12> */
.L_x_117:
[----:B------:R-:W-:Y:S05]  /*7a60*/  BSYNC B1 ;  /* 0x0000000000017941 */ /* 0x000fea0003800000 */
.L_x_116:
        /* <DEDUP_REMOVED lines=12> */
.L_x_119:
[----:B------:R-:W-:Y:S05]  /*7b30*/  BSYNC B1 ;  /* 0x0000000000017941 */ /* 0x000fea0003800000 */
.L_x_118:
        /* <DEDUP_REMOVED lines=12> */
.L_x_121:
[----:B------:R-:W-:Y:S05]  /*7c00*/  BSYNC B1 ;  /* 0x0000000000017941 */ /* 0x000fea0003800000 */
.L_x_120:
        /* <DEDUP_REMOVED lines=12> */
.L_x_123:
[----:B------:R-:W-:Y:S05]  /*7cd0*/  BSYNC B1 ;  /* 0x0000000000017941 */ /* 0x000fea0003800000 */
.L_x_122:
        /* <DEDUP_REMOVED lines=12> */
.L_x_125:
[----:B------:R-:W-:Y:S05]  /*7da0*/  BSYNC B1 ;  /* 0x0000000000017941 */ /* 0x000fea0003800000 */
.L_x_124:
        /* <DEDUP_REMOVED lines=12> */
.L_x_127:
[----:B------:R-:W-:Y:S05]  /*7e70*/  BSYNC B1 ;  /* 0x0000000000017941 */ /* 0x000fea0003800000 */
.L_x_126:
        /* <DEDUP_REMOVED lines=12> */
.L_x_129:
[----:B------:R-:W-:Y:S05]  /*7f40*/  BSYNC B1 ;  /* 0x0000000000017941 */ /* 0x000fea0003800000 */
.L_x_128:
        /* <DEDUP_REMOVED lines=12> */
.L_x_131:
[----:B------:R-:W-:Y:S05]  /*8010*/  BSYNC B1 ;  /* 0x0000000000017941 */ /* 0x000fea0003800000 */
.L_x_130:
        /* <DEDUP_REMOVED lines=12> */
.L_x_133:
[----:B------:R-:W-:Y:S05]  /*80e0*/  BSYNC B1 ;  /* 0x0000000000017941 */ /* 0x000fea0003800000 */
.L_x_132:
        /* <DEDUP_REMOVED lines=12> */
.L_x_135:
[----:B------:R-:W-:Y:S05]  /*81b0*/  BSYNC B1 ;  /* 0x0000000000017941 */ /* 0x000fea0003800000 */
.L_x_134:
        /* <DEDUP_REMOVED lines=12> */
.L_x_137:
[----:B------:R-:W-:Y:S05]  /*8280*/  BSYNC B1 ;  /* 0x0000000000017941 */ /* 0x000fea0003800000 */
.L_x_136:
        /* <DEDUP_REMOVED lines=12> */
.L_x_139:
[----:B------:R-:W-:Y:S05]  /*8350*/  BSYNC B1 ;  /* 0x0000000000017941 */ /* 0x000fea0003800000 */
.L_x_138:
        /* <DEDUP_REMOVED lines=12> */
.L_x_141:
[----:B------:R-:W-:Y:S05]  /*8420*/  BSYNC B1 ;  /* 0x0000000000017941 */ /* 0x000fea0003800000 */
.L_x_140:
        /* <DEDUP_REMOVED lines=12> */
.L_x_143:
[----:B------:R-:W-:Y:S05]  /*84f0*/  BSYNC B1 ;  /* 0x0000000000017941 */ /* 0x000fea0003800000 */
.L_x_142:
        /* <DEDUP_REMOVED lines=12> */
.L_x_145:
[----:B------:R-:W-:Y:S05]  /*85c0*/  BSYNC B1 ;  /* 0x0000000000017941 */ /* 0x000fea0003800000 */
.L_x_144:
        /* <DEDUP_REMOVED lines=12> */
.L_x_147:
[----:B------:R-:W-:Y:S05]  /*8690*/  BSYNC B1 ;  /* 0x0000000000017941 */ /* 0x000fea0003800000 */
.L_x_146:
        /* <DEDUP_REMOVED lines=12> */
.L_x_149:
[----:B------:R-:W-:Y:S05]  /*8760*/  BSYNC B1 ;  /* 0x0000000000017941 */ /* 0x000fea0003800000 */
.L_x_148:
        /* <DEDUP_REMOVED lines=12> */
.L_x_151:
[----:B------:R-:W-:Y:S05]  /*8830*/  BSYNC B1 ;  /* 0x0000000000017941 */ /* 0x000fea0003800000 */
.L_x_150:
        /* <DEDUP_REMOVED lines=12> */
.L_x_153:
[----:B------:R-:W-:Y:S05]  /*8900*/  BSYNC B1 ;  /* 0x0000000000017941 */ /* 0x000fea0003800000 */
.L_x_152:
        /* <DEDUP_REMOVED lines=12> */
.L_x_155:
[----:B------:R-:W-:Y:S05]  /*89d0*/  BSYNC B1 ;  /* 0x0000000000017941 */ /* 0x000fea0003800000 */
.L_x_154:
        /* <DEDUP_REMOVED lines=12> */
.L_x_157:
[----:B------:R-:W-:Y:S05]  /*8aa0*/  BSYNC B1 ;  /* 0x0000000000017941 */ /* 0x000fea0003800000 */
.L_x_156:
        /* <DEDUP_REMOVED lines=12> */
.L_x_159:
[----:B------:R-:W-:Y:S05]  /*8b70*/  BSYNC B1 ;  /* 0x0000000000017941 */ /* 0x000fea0003800000 */
.L_x_158:
        /* <DEDUP_REMOVED lines=12> */
.L_x_161:
[----:B------:R-:W-:Y:S05]  /*8c40*/  BSYNC B1 ;  /* 0x0000000000017941 */ /* 0x000fea0003800000 */
.L_x_160:
        /* <DEDUP_REMOVED lines=12> */
.L_x_163:
[----:B------:R-:W-:Y:S05]  /*8d10*/  BSYNC B1 ;  /* 0x0000000000017941 */ /* 0x000fea0003800000 */
.L_x_162:
[----:B-----5:R-:W-:Y:S01]  /*8d20*/  LOP3.LUT R44, R44, 0xff, RZ, 0xc0, !PT ;  /* 0x000000ff2c2c7812 */ /* 0x020fe200078ec0ff */
[----:B------:R-:W-:Y:S01]  /*8d30*/  BSSY B1, `(.L_x_164) ;  /* 0x000000b000017945 */ /* 0x000fe20003800000 */
[----:B------:R-:W-:Y:S02]  /*8d40*/  ISETP.LT.OR P2, PT, R41, 0x79, !P1 ;  /* 0x000000792900780c */ /* 0x000fe40004f41670 */
[----:B------:R-:W-:Y:S02]  /*8d50*/  F2FP.F16.E4M3.UNPACK_B R44, R44 ;  /* 0x0000002cff2c723e */ /* 0x000fe400020006ff */
[----:B0-2---:R-:W-:-:S03]  /*8d60*/  PRMT R32, RZ, 0x7610, R32 ;  /* 0x00007610ff207816 */ /* 0x005fc60000000020 */
[----:B------:R-:W-:-:S05]  /*8d70*/  HADD2.F32 R44, -RZ, R44.H0_H0 ;  /* 0x2000002cff2c7230 */ /* 0x000fca0000004100 */
[----:B------:R-:W-:-:S04]  /*8d80*/  FMUL R44, R44, UR21 ;  /* 0x000000152c2c7c20 */ /* 0x000fc80008400000 */
[----:B------:R-:W-:-:S05]  /*8d90*/  FFMA R44, R165, UR20, R44 ;  /* 0x00000014a52c7c23 */ /* 0x000fca000800002c */
[----:B------:R-:W-:-:S05]  /*8da0*/  F2FP.SATFINITE.E4M3.F32.PACK_AB_MERGE_C R33, RZ, R44, RZ ;  /* 0x0000002cff21723e */ /* 0x000fca00048070ff */
[----:B------:R0:W-:Y:S01]  /*8db0*/  @!P0 STG.E.U8 desc[UR16][R24.64+0x79], R33 ;  /* 0x0000792118008986 */ /* 0x0001e2000c101110 */
[----:B------:R-:W-:Y:S05]  /*8dc0*/  @P2 BRA `(.L_x_165) ;  /* 0x0000000000042947 */ /* 0x000fea0003800000 */
[----:B------:R2:W5:Y:S02]  /*8dd0*/  LDG.E.U8 R32, desc[UR16][R34.64+0x78] ;  /* 0x0000781022207981 */ /* 0x000564000c1e1100 */
.L_x_165:
[----:B------:R-:W-:Y:S05]  /*8de0*/  BSYNC B1 ;  /* 0x0000000000017941 */ /* 0x000fea0003800000 */
.L_x_164:
[----:B-----5:R-:W-:Y:S01]  /*8df0*/  LOP3.LUT R32, R32, 0xff, RZ, 0xc0, !PT ;  /* 0x000000ff20207812 */ /* 0x020fe200078ec0ff */
[----:B------:R-:W-:Y:S01]  /*8e00*/  BSSY B1, `(.L_x_166) ;  /* 0x000000b000017945 */ /* 0x000fe20003800000 */
[----:B------:R-:W-:Y:S02]  /*8e10*/  ISETP.LT.OR P1, PT, R41, 0x7a, !P1 ;  /* 0x0000007a2900780c */ /* 0x000fe40004f21670 */
[----:B------:R-:W-:Y:S02]  /*8e20*/  F2FP.F16.E4M3.UNPACK_B R32, R32 ;  /* 0x00000020ff20723e */ /* 0x000fe400020006ff */
[----:B01--4-:R-:W-:-:S03]  /*8e30*/  PRMT R24, RZ, 0x7610, R24 ;  /* 0x00007610ff187816 */ /* 0x013fc60000000018 */
[----:B------:R-:W-:-:S05]  /*8e40*/  HADD2.F32 R32, -RZ, R32.H0_H0 ;  /* 0x20000020ff207230 */ /* 0x000fca0000004100 */
[----:B------:R-:W-:-:S04]  /*8e50*/  FMUL R25, R32, UR21 ;  /* 0x0000001520197c20 */ /* 0x000fc80008400000 */
[----:B------:R-:W-:-:S05]  /*8e60*/  FFMA R25, R164, UR20, R25 ;  /* 0x00000014a4197c23 */ /* 0x000fca0008000019 */
[----:B------:R-:W-:-:S05]  /*8e70*/  F2FP.SATFINITE.E4M3.F32.PACK_AB_MERGE_C R25, RZ, R25, RZ ;  /* 0x00000019ff19723e */ /* 0x000fca00048070ff */
[----:B------:R0:W-:Y:S01]  /*8e80*/  @!P2 STG.E.U8 desc[UR16][R26.64+0x78], R25 ;  /* 0x000078191a00a986 */ /* 0x0001e2000c101110 */
[----:B------:R-:W-:Y:S05]  /*8e90*/  @P1 BRA `(.L_x_167) ;  /* 0x0000000000041947 */ /* 0x000fea0003800000 */
[----:B------:R1:W5:Y:S02]  /*8ea0*/  LDG.E.U8 R24, desc[UR16][R34.64+0x79] ;  /* 0x0000791022187981 */ /* 0x000364000c1e1100 */
.L_x_167:
[----:B------:R-:W-:Y:S05]  /*8eb0*/  BSYNC B1 ;  /* 0x0000000000017941 */ /* 0x000fea0003800000 */
.L_x_166:
[----:B-----5:R-:W-:Y:S01]  /*8ec0*/  LOP3.LUT R24, R24, 0xff, RZ, 0xc0, !PT ;  /* 0x000000ff18187812 */ /* 0x020fe200078ec0ff */
[----:B------:R-:W-:Y:S01]  /*8ed0*/  BSSY B1, `(.L_x_168) ;  /* 0x0000013000017945 */ /* 0x000fe20003800000 */
[----:B------:R-:W-:Y:S02]  /*8ee0*/  IADD3 R33, P0, R43, 0x80, RZ ;  /* 0x000000802b217810 */ /* 0x000fe40007f1e0ff */
[----:B------:R-:W-:-:S03]  /*8ef0*/  F2FP.F16.E4M3.UNPACK_B R24, R24 ;  /* 0x00000018ff18723e */ /* 0x000fc600020006ff */
[----:B0-----:R-:W-:Y:S01]  /*8f00*/  IMAD.X R25, RZ, RZ, R39, P0 ;  /* 0x000000ffff197224 */ /* 0x001fe200000e0627 */
[----:B------:R-:W-:Y:S01]  /*8f10*/  ISETP.GE.AND P0, PT, R42, 0x81, PT ;  /* 0x000000812a00780c */ /* 0x000fe20003f06270 */
[----:B------:R-:W-:Y:S02]  /*8f20*/  HADD2.F32 R24, -RZ, R24.H0_H0 ;  /* 0x20000018ff187230 */ /* 0x000fe40000004100 */
[----:B-123--:R-:W-:Y:S01]  /*8f30*/  IMAD R34, R25, UR6, RZ ;  /* 0x0000000619227c24 */ /* 0x00efe2000f8e02ff */
        /* <DEDUP_REMOVED lines=12> */
.L_x_169:
[----:B------:R-:W-:Y:S05]  /*9000*/  BSYNC B1 ;  /* 0x0000000000017941 */ /* 0x000fea0003800000 */
.L_x_168:
[----:B-----5:R-:W-:Y:S01]  /*9010*/  LOP3.LUT R32, R32, 0xff, RZ, 0xc0, !PT ;  /* 0x000000ff20207812 */ /* 0x020fe200078ec0ff */
[----:B------:R-:W-:Y:S01]  /*9020*/  BSSY B1, `(.L_x_170) ;  /* 0x000000b000017945 */ /* 0x000fe20003800000 */
[----:B------:R-:W-:Y:S02]  /*9030*/  ISETP.LT.OR P2, PT, R41, 0x2, !P0 ;  /* 0x000000022900780c */ /* 0x000fe40004741670 */
[----:B------:R-:W-:Y:S02]  /*9040*/  F2FP.F16.E4M3.UNPACK_B R32, R32 ;  /* 0x00000020ff20723e */ /* 0x000fe400020006ff */
[----:B0-----:R-:W-:-:S03]  /*9050*/  PRMT R26, RZ, 0x7610, R26 ;  /* 0x00007610ff1a7816 */ /* 0x001fc6000000001a */
[----:B------:R-:W-:-:S05]  /*9060*/  HADD2.F32 R32, -RZ, R32.H0_H0 ;  /* 0x20000020ff207230 */ /* 0x000fca0000004100 */
[----:B------:R-:W-:-:S04]  /*9070*/  FMUL R27, R32, UR21 ;  /* 0x00000015201b7c20 */ /* 0x000fc80008400000 */
[----:B------:R-:W-:-:S05]  /*9080*/  FFMA R27, R162, UR20, R27 ;  /* 0x00000014a21b7c23 */ /* 0x000fca000800001b */
[----:B------:R-:W-:-:S05]  /*9090*/  F2FP.SATFINITE.E4M3.F32.PACK_AB_MERGE_C R27, RZ, R27, RZ ;  /* 0x0000001bff1b723e */ /* 0x000fca00048070ff */
[----:B------:R0:W-:Y:S01]  /*90a0*/  @!P3 STG.E.U8 desc[UR16][R28.64], R27 ;  /* 0x0000001b1c00b986 */ /* 0x0001e2000c101110 */
[----:B------:R-:W-:Y:S05]  /*90b0*/  @P2 BRA `(.L_x_171) ;  /* 0x0000000000042947 */ /* 0x000fea0003800000 */
[----:B------:R2:W5:Y:S02]  /*90c0*/  LDG.E.U8 R26, desc[UR16][R24.64+0x1] ;  /* 0x00000110181a7981 */ /* 0x000564000c1e1100 */
.L_x_171:
[----:B------:R-:W-:Y:S05]  /*90d0*/  BSYNC B1 ;  /* 0x0000000000017941 */ /* 0x000fea0003800000 */
.L_x_170:
[----:B-----5:R-:W-:Y:S01]  /*90e0*/  LOP3.LUT R26, R26, 0xff, RZ, 0xc0, !PT ;  /* 0x000000ff1a1a7812 */ /* 0x020fe200078ec0ff */
[----:B------:R-:W-:Y:S01]  /*90f0*/  BSSY B1, `(.L_x_172) ;  /* 0x0000013000017945 */ /* 0x000fe20003800000 */
[----:B------:R-:W-:Y:S02]  /*9100*/  IADD3 R43, P1, R43, 0x88, RZ ;  /* 0x000000882b2b7810 */ /* 0x000fe40007f3e0ff */
[----:B------:R-:W-:Y:S02]  /*9110*/  F2FP.F16.E4M3.UNPACK_B R26, R26 ;  /* 0x0000001aff1a723e */ /* 0x000fe400020006ff */
[----:B------:R-:W-:Y:S01]  /*9120*/  PRMT R32, RZ, 0x7610, R32 ;  /* 0x00007610ff207816 */ /* 0x000fe20000000020 */
[----:B------:R-:W-:Y:S01]  /*9130*/  IMAD.X R38, RZ, RZ, R39, P1 ;  /* 0x000000ffff267224 */ /* 0x000fe200008e0627 */
[----:B------:R-:W-:Y:S01]  /*9140*/  ISETP.GE.AND P1, PT, R42, 0x89, PT ;  /* 0x000000892a00780c */ /* 0x000fe20003f26270 */
[----:B------:R-:W-:Y:S02]  /*9150*/  HADD2.F32 R26, -RZ, R26.H0_H0 ;  /* 0x2000001aff1a7230 */ /* 0x000fe40000004100 */
[----:B------:R-:W-:Y:S01]  /*9160*/  IMAD R38, R38, UR6, RZ ;  /* 0x0000000626267c24 */ /* 0x000fe2000f8e02ff */
[----:B------:R-:W-:Y:S01]  /*9170*/  ISETP.LT.OR P5, PT, R41, 0x1, !P1 ;  /* 0x000000012900780c */ /* 0x000fe20004fa1670 */
[----:B------:R-:W-:-:S04]  /*9180*/  IMAD.WIDE.U32 R36, R43, UR6, R36 ;  /* 0x000000062b247c25 */ /* 0x000fc8000f8e0024 */
[----:B------:R-:W-:Y:S01]  /*9190*/  FMUL R26, R26, UR21 ;  /* 0x000000151a1a7c20 */ /* 0x000fe20008400000 */
[----:B------:R-:W-:-:S03]  /*91a0*/  IMAD R43, R43, UR7, R38 ;  /* 0x000000072b2b7c24 */ /* 0x000fc6000f8e0226 */
[----:B------:R-:W-:Y:S01]  /*91b0*/  FFMA R161, R161, UR20, R26 ;  /* 0x00000014a1a17c23 */ /* 0x000fe2000800001a */
[----:B------:R-:W-:-:S04]  /*91c0*/  IADD3 R26, P3, R36, UR8, RZ ;  /* 0x00000008241a7c10 */ /* 0x000fc8000ff7e0ff */
[----:B------:R-:W-:Y:S02]  /*91d0*/  F2FP.SATFINITE.E4M3.F32.PACK_AB_MERGE_C R161, RZ, R161, RZ ;  /* 0x000000a1ffa1723e */ /* 0x000fe400048070ff */
[----:B0-----:R-:W-:-:S03]  /*91e0*/  IADD3.X R27, R37, UR9, R43, P3, !PT ;  /* 0x00000009251b7c10 */ /* 0x001fc60009ffe42b */
[----:B------:R0:W-:Y:S01]  /*91f0*/  @!P2 STG.E.U8 desc[UR16][R28.64+0x1], R161 ;  /* 0x000001a11c00a986 */ /* 0x0001e2000c101110 */
[----:B------:R-:W-:Y:S05]  /*9200*/  @P5 BRA `(.L_x_173) ;  /* 0x0000000000045947 */ /* 0x000fea0003800000 */
[----:B------:R3:W5:Y:S02]  /*9210*/  LDG.E.U8 R32, desc[UR16][R26.64] ;  /* 0x000000101a207981 */ /* 0x000764000c1e1100 */
.L_x_173:
[----:B------:R-:W-:Y:S05]  /*9220*/  BSYNC B1 ;  /* 0x0000000000017941 */ /* 0x000fea0003800000 */
.L_x_172:
        /* <DEDUP_REMOVED lines=12> */
.L_x_175:
[----:B------:R-:W-:Y:S05]  /*92f0*/  BSYNC B1 ;  /* 0x0000000000017941 */ /* 0x000fea0003800000 */
.L_x_174:
        /* <DEDUP_REMOVED lines=12> */
.L_x_177:
[----:B------:R-:W-:Y:S05]  /*93c0*/  BSYNC B1 ;  /* 0x0000000000017941 */ /* 0x000fea0003800000 */
.L_x_176:
        /* <DEDUP_REMOVED lines=12> */
.L_x_179:
[----:B------:R-:W-:Y:S05]  /*9490*/  BSYNC B1 ;  /* 0x0000000000017941 */ /* 0x000fea0003800000 */
.L_x_178:
        /* <DEDUP_REMOVED lines=12> */
.L_x_181:
[----:B------:R-:W-:Y:S05]  /*9560*/  BSYNC B1 ;  /* 0x0000000000017941 */ /* 0x000fea0003800000 */
.L_x_180:
        /* <DEDUP_REMOVED lines=12> */
.L_x_183:
[----:B------:R-:W-:Y:S05]  /*9630*/  BSYNC B1 ;  /* 0x0000000000017941 */ /* 0x000fea0003800000 */
.L_x_182:
        /* <DEDUP_REMOVED lines=12> */
.L_x_185:
[----:B------:R-:W-:Y:S05]  /*9700*/  BSYNC B1 ;  /* 0x0000000000017941 */ /* 0x000fea0003800000 */
.L_x_184:
        /* <DEDUP_REMOVED lines=12> */
.L_x_187:
[----:B------:R-:W-:Y:S05]  /*97d0*/  BSYNC B1 ;  /* 0x0000000000017941 */ /* 0x000fea0003800000 */
.L_x_186:
        /* <DEDUP_REMOVED lines=12> */
.L_x_189:
[----:B------:R-:W-:Y:S05]  /*98a0*/  BSYNC B1 ;  /* 0x0000000000017941 */ /* 0x000fea0003800000 */
.L_x_188:
        /* <DEDUP_REMOVED lines=12> */
.L_x_191:
[----:B------:R-:W-:Y:S05]  /*9970*/  BSYNC B1 ;  /* 0x0000000000017941 */ /* 0x000fea0003800000 */
.L_x_190:
[----:B-----5:R-:W-:Y:S01]  /*9980*/  LOP3.LUT R32, R32, 0xff, RZ, 0xc0, !PT ;  /* 0x000000ff20207812 */ /* 0x020fe200078ec0ff */
[----:B------:R-:W-:Y:S01]  /*9990*/  BSSY B1, `(.L_x_192) ;  /* 0x000000b000017945 */ /* 0x000fe20003800000 */
[----:B------:R-:W-:Y:S02]  /*99a0*/  ISETP.LT.OR P3, PT, R41, 0x19, !P0 ;  /* 0x000000192900780c */ /* 0x000fe40004761670 */
[----:B------:R-:W-:-:S05]  /*99b0*/  F2FP.F16.E4M3.UNPACK_B R32, R32 ;  /* 0x00000020ff20723e */ /* 0x000fca00020006ff */
[----:B------:R-:W-:-:S05]  /*99c0*/  HADD2.F32 R32, -RZ, R32.H0_H0 ;  /* 0x20000020ff207230 */ /* 0x000fca0000004100 */
[----:B------:R-:W-:-:S04]  /*99d0*/  FMUL R32, R32, UR21 ;  /* 0x0000001520207c20 */ /* 0x000fc80008400000 */
[----:B------:R-:W-:Y:S01]  /*99e0*/  FFMA R32, R23, UR20, R32 ;  /* 0x0000001417207c23 */ /* 0x000fe20008000020 */
[----:B------:R-:W-:-:S04]  /*99f0*/  PRMT R23, RZ, 0x7610, R23 ;  /* 0x00007610ff177816 */ /* 0x000fc80000000017 */
[----:B----4-:R-:W-:-:S05]  /*9a00*/  F2FP.SATFINITE.E4M3.F32.PACK_AB_MERGE_C R33, RZ, R32, RZ ;  /* 0x00000020ff21723e */ /* 0x010fca00048070ff */
[----:B------:R4:W-:Y:S01]  /*9a10*/  @!P2 STG.E.U8 desc[UR16][R30.64+0x11], R33 ;  /* 0x000011211e00a986 */ /* 0x0009e2000c101110 */
[----:B------:R-:W-:Y:S05]  /*9a20*/  @P3 BRA `(.L_x_193) ;  /* 0x0000000000043947 */ /* 0x000fea0003800000 */
[----:B------:R0:W5:Y:S02]  /*9a30*/  LDG.E.U8 R23, desc[UR16][R24.64+0x18] ;  /* 0x0000181018177981 */ /* 0x000164000c1e1100 */
.L_x_193:
[----:B------:R-:W-:Y:S05]  /*9a40*/  BSYNC B1 ;  /* 0x0000000000017941 */ /* 0x000fea0003800000 */
.L_x_192:
        /* <DEDUP_REMOVED lines=8> */
[----:B------:R-:W-:-:S05]  /*9ad0*/  F2FP.SATFINITE.E4M3.F32.PACK_AB_MERGE_C R23, RZ, R23, RZ ;  /* 0x00000017ff17723e */ /* 0x000fca00048070ff */
[----:B------:R0:W-:Y:S01]  /*9ae0*/  @!P3 STG.E.U8 desc[UR16][R28.64+0x18], R23 ;  /* 0x000018171c00b986 */ /* 0x0001e2000c101110 */
[----:B------:R-:W-:Y:S05]  /*9af0*/  @P2 BRA `(.L_x_195) ;  /* 0x0000000000042947 */ /* 0x000fea0003800000 */
[----:B------:R0:W5:Y:S02]  /*9b00*/  LDG.E.U8 R22, desc[UR16][R24.64+0x19] ;  /* 0x0000191018167981 */ /* 0x000164000c1e1100 */
.L_x_195:
[----:B------:R-:W-:Y:S05]  /*9b10*/  BSYNC B1 ;  /* 0x0000000000017941 */ /* 0x000fea0003800000 */
.L_x_194:
        /* <DEDUP_REMOVED lines=8> */
[----:B0-----:R-:W-:-:S05]  /*9ba0*/  F2FP.SATFINITE.E4M3.F32.PACK_AB_MERGE_C R23, RZ, R22, RZ ;  /* 0x00000016ff17723e */ /* 0x001fca00048070ff */
[----:B------:R0:W-:Y:S01]  /*9bb0*/  @!P2 STG.E.U8 desc[UR16][R28.64+0x19], R23 ;  /* 0x000019171c00a986 */ /* 0x0001e2000c101110 */
[----:B------:R-:W-:Y:S05]  /*9bc0*/  @P3 BRA `(.L_x_197) ;  /* 0x0000000000043947 */ /* 0x000fea0003800000 */
[----:B------:R0:W5:Y:S02]  /*9bd0*/  LDG.E.U8 R21, desc[UR16][R26.64+0x18] ;  /* 0x000018101a157981 */ /* 0x000164000c1e1100 */
.L_x_197:
[----:B------:R-:W-:Y:S05]  /*9be0*/  BSYNC B1 ;  /* 0x0000000000017941 */ /* 0x000fea0003800000 */
.L_x_196:
        /* <DEDUP_REMOVED lines=12> */
.L_x_199:
[----:B------:R-:W-:Y:S05]  /*9cb0*/  BSYNC B1 ;  /* 0x0000000000017941 */ /* 0x000fea0003800000 */
.L_x_198:
        /* <DEDUP_REMOVED lines=12> */
.L_x_201:
[----:B------:R-:W-:Y:S05]  /*9d80*/  BSYNC B1 ;  /* 0x0000000000017941 */ /* 0x000fea0003800000 */
.L_x_200:
        /* <DEDUP_REMOVED lines=12> */
.L_x_203:
[----:B------:R-:W-:Y:S05]  /*9e50*/  BSYNC B1 ;  /* 0x0000000000017941 */ /* 0x000fea0003800000 */
.L_x_202:
        /* <DEDUP_REMOVED lines=12> */
.L_x_205:
[----:B------:R-:W-:Y:S05]  /*9f20*/  BSYNC B1 ;  /* 0x0000000000017941 */ /* 0x000fea0003800000 */
.L_x_204:
        /* <DEDUP_REMOVED lines=12> */
.L_x_207:
[----:B------:R-:W-:Y:S05]  /*9ff0*/  BSYNC B1 ;  /* 0x0000000000017941 */ /* 0x000fea0003800000 */
.L_x_206:
        /* <DEDUP_REMOVED lines=12> */
.L_x_209:
[----:B------:R-:W-:Y:S05]  /*a0c0*/  BSYNC B1 ;  /* 0x0000000000017941 */ /* 0x000fea0003800000 */
.L_x_208:
        /* <DEDUP_REMOVED lines=12> */
.L_x_211:
[----:B------:R-:W-:Y:S05]  /*a190*/  BSYNC B1 ;  /* 0x0000000000017941 */ /* 0x000fea0003800000 */
.L_x_210:
        /* <DEDUP_REMOVED lines=12> */
.L_x_213:
[----:B------:R-:W-:Y:S05]  /*a260*/  BSYNC B1 ;  /* 0x0000000000017941 */ /* 0x000fea0003800000 */
.L_x_212:
        /* <DEDUP_REMOVED lines=12> */
.L_x_215:
[----:B------:R-:W-:Y:S05]  /*a330*/  BSYNC B1 ;  /* 0x0000000000017941 */ /* 0x000fea0003800000 */
.L_x_214:
        /* <DEDUP_REMOVED lines=12> */
.L_x_217:
[----:B------:R-:W-:Y:S05]  /*a400*/  BSYNC B1 ;  /* 0x0000000000017941 */ /* 0x000fea0003800000 */
.L_x_216:
        /* <DEDUP_REMOVED lines=12> */
.L_x_219:
[----:B------:R-:W-:Y:S05]  /*a4d0*/  BSYNC B1 ;  /* 0x0000000000017941 */ /* 0x000fea0003800000 */
.L_x_218:
        /* <DEDUP_REMOVED lines=12> */
.L_x_221:
[----:B------:R-:W-:Y:S05]  /*a5a0*/  BSYNC B1 ;  /* 0x0000000000017941 */ /* 0x000fea0003800000 */
.L_x_220:
        /* <DEDUP_REMOVED lines=12> */
.L_x_223:
[----:B------:R-:W-:Y:S05]  /*a670*/  BSYNC B1 ;  /* 0x0000000000017941 */ /* 0x000fea0003800000 */
.L_x_222:
        /* <DEDUP_REMOVED lines=12> */
.L_x_225:
[----:B------:R-:W-:Y:S05]  /*a740*/  BSYNC B1 ;  /* 0x0000000000017941 */ /* 0x000fea0003800000 */
.L_x_224:
        /* <DEDUP_REMOVED lines=12> */
.L_x_227:
[----:B------:R-:W-:Y:S05]  /*a810*/  BSYNC B1 ;  /* 0x0000000000017941 */ /* 0x000fea0003800000 */
.L_x_226:
        /* <DEDUP_REMOVED lines=12> */
.L_x_229:
[----:B------:R-:W-:Y:S05]  /*a8e0*/  BSYNC B1 ;  /* 0x0000000000017941 */ /* 0x000fea0003800000 */
.L_x_228:
        /* <DEDUP_REMOVED lines=12> */
.L_x_231:
[----:B------:R-:W-:Y:S05]  /*a9b0*/  BSYNC B1 ;  /* 0x0000000000017941 */ /* 0x000fea0003800000 */
.L_x_230:
        /* <DEDUP_REMOVED lines=12> */
.L_x_233:
[----:B------:R-:W-:Y:S05]  /*aa80*/  BSYNC B1 ;  /* 0x0000000000017941 */ /* 0x000fea0003800000 */
.L_x_232:
        /* <DEDUP_REMOVED lines=12> */
.L_x_235:
[----:B------:R-:W-:Y:S05]  /*ab50*/  BSYNC B1 ;  /* 0x0000000000017941 */ /* 0x000fea0003800000 */
.L_x_234:
[----:B-----5:R-:W-:Y:S01]  /*ab60*/  LOP3.LUT R2, R2, 0xff, RZ, 0xc0, !PT ;  /* 0x000000ff02027812 */ /* 0x020fe200078ec0ff */
[----:B------:R-:W-:Y:S01]  /*ab70*/  BSSY B1, `(.L_x_236) ;  /* 0x000000b000017945 */ /* 0x000fe20003800000 */
[----:B------:R-:W-:Y:S02]  /*ab80*/  ISETP.LT.OR P3, PT, R41, 0x41, !P1 ;  /* 0x000000412900780c */ /* 0x000fe40004f61670 */
[----:B------:R-:W-:-:S05]  /*ab90*/  F2FP.F16.E4M3.UNPACK_B R2, R2 ;  /* 0x00000002ff02723e */ /* 0x000fca00020006ff */
[----:B------:R-:W-:-:S05]  /*aba0*/  HADD2.F32 R2, -RZ, R2.H0_H0 ;  /* 0x20000002ff027230 */ /* 0x000fca0000004100 */
[----:B0-----:R-:W-:-:S04]  /*abb0*/  FMUL R3, R2, UR21 ;  /* 0x0000001502037c20 */ /* 0x001fc80008400000 */
[----:B------:R-:W-:Y:S01]  /*abc0*/  FFMA R3, R0, UR20, R3 ;  /* 0x0000001400037c23 */ /* 0x000fe20008000003 */
[----:B------:R-:W-:-:S04]  /*abd0*/  PRMT R0, RZ, 0x7610, R0 ;  /* 0x00007610ff007816 */ /* 0x000fc80000000000 */
[----:B------:R-:W-:-:S05]  /*abe0*/  F2FP.SATFINITE.E4M3.F32.PACK_AB_MERGE_C R3, RZ, R3, RZ ;  /* 0x00000003ff03723e */ /* 0x000fca00048070ff */
[----:B------:R0:W-:Y:S01]  /*abf0*/  @!P2 STG.E.U8 desc[UR16][R28.64+0x41], R3 ;  /* 0x000041031c00a986 */ /* 0x0001e2000c101110 */
[----:B------:R-:W-:Y:S05]  /*ac00*/  @P3 BRA `(.L_x_237) ;  /* 0x0000000000043947 */ /* 0x000fea0003800000 */
[----:B------:R0:W5:Y:S02]  /*ac10*/  LDG.E.U8 R0, desc[UR16][R26.64+0x40] ;  /* 0x000040101a007981 */ /* 0x000164000c1e1100 */
.L_x_237:
[----:B------:R-:W-:Y:S05]  /*ac20*/  BSYNC B1 ;  /* 0x0000000000017941 */ /* 0x000fea0003800000 */
.L_x_236:
[----:B------:R-:W2:Y:S01]  /*ac30*/  LDL.LU R2, [R1] ;  /* 0x0000000001027983 */ /* 0x000ea20000300800 */
[----:B-----5:R-:W-:Y:S01]  /*ac40*/  LOP3.LUT R0, R0, 0xff, RZ, 0xc0, !PT ;  /* 0x000000ff00007812 */ /* 0x020fe200078ec0ff */
[----:B------:R-:W-:Y:S01]  /*ac50*/  BSSY B1, `(.L_x_238) ;  /* 0x000000b000017945 */ /* 0x000fe20003800000 */
[----:B------:R-:W-:Y:S02]  /*ac60*/  ISETP.LT.OR P2, PT, R41, 0x42, !P1 ;  /* 0x000000422900780c */ /* 0x000fe40004f41670 */
[----:B------:R-:W-:-:S05]  /*ac70*/  F2FP.F16.E4M3.UNPACK_B R0, R0 ;  /* 0x00000000ff00723e */ /* 0x000fca00020006ff */
[----:B------:R-:W-:-:S05]  /*ac80*/  HADD2.F32 R0, -RZ, R0.H0_H0 ;  /* 0x20000000ff007230 */ /* 0x000fca0000004100 */
[----:B------:R-:W-:-:S04]  /*ac90*/  FMUL R0, R0, UR21 ;  /* 0x0000001500007c20 */ /* 0x000fc80008400000 */
[----:B--2---:R-:W-:-:S05]  /*aca0*/  FFMA R0, R2, UR20, R0 ;  /* 0x0000001402007c23 */ /* 0x004fca0008000000 */
[----:B0-----:R-:W-:Y:S02]  /*acb0*/  F2FP.SATFINITE.E4M3.F32.PACK_AB_MERGE_C R3, RZ, R0, RZ ;  /* 0x00000000ff03723e */ /* 0x001fe400048070ff */
[----:B------:R-:W-:-:S03]  /*acc0*/  PRMT R0, RZ, 0x7610, R0 ;  /* 0x00007610ff007816 */ /* 0x000fc60000000000 */
[----:B------:R0:W-:Y:S01]  /*acd0*/  @!P3 STG.E.U8 desc[UR16][R30.64+0x40], R3 ;  /* 0x000040031e00b986 */ /* 0x0001e2000c101110 */
[----:B------:R-:W-:Y:S05]  /*ace0*/  @P2 BRA `(.L_x_239) ;  /* 0x0000000000042947 */ /* 0x000fea0003800000 */
[----:B------:R2:W5:Y:S02]  /*acf0*/  LDG.E.U8 R0, desc[UR16][R26.64+0x41] ;  /* 0x000041101a007981 */ /* 0x000564000c1e1100 */
.L_x_239:
[----:B------:R-:W-:Y:S05]  /*ad00*/  BSYNC B1 ;  /* 0x0000000000017941 */ /* 0x000fea0003800000 */
.L_x_238:
[----:B------:R-:W3:Y:S01]  /*ad10*/  LDL.LU R2, [R1+0x4] ;  /* 0x0000040001027983 */ /* 0x000ee20000300800 */
[----:B-----5:R-:W-:Y:S01]  /*ad20*/  LOP3.LUT R0, R0, 0xff, RZ, 0xc0, !PT ;  /* 0x000000ff00007812 */ /* 0x020fe200078ec0ff */
[----:B------:R-:W-:Y:S01]  /*ad30*/  BSSY B1, `(.L_x_240) ;  /* 0x000000b000017945 */ /* 0x000fe20003800000 */
[----:B------:R-:W-:Y:S02]  /*ad40*/  ISETP.LT.OR P3, PT, R41, 0x49, !P0 ;  /* 0x000000492900780c */ /* 0x000fe40004761670 */
[----:B------:R-:W-:-:S05]  /*ad50*/  F2FP.F16.E4M3.UNPACK_B R0, R0 ;  /* 0x00000000ff00723e */ /* 0x000fca00020006ff */
[----:B------:R-:W-:-:S05]  /*ad60*/  HADD2.F32 R0, -RZ, R0.H0_H0 ;  /* 0x20000000ff007230 */ /* 0x000fca0000004100 */
[----:B------:R-:W-:-:S04]  /*ad70*/  FMUL R0, R0, UR21 ;  /* 0x0000001500007c20 */ /* 0x000fc80008400000 */
[----:B---3--:R-:W-:-:S05]  /*ad80*/  FFMA R0, R2, UR20, R0 ;  /* 0x0000001402007c23 */ /* 0x008fca0008000000 */
[----:B0-----:R-:W-:Y:S02]  /*ad90*/  F2FP.SATFINITE.E4M3.F32.PACK_AB_MERGE_C R3, RZ, R0, RZ ;  /* 0x00000000ff03723e */ /* 0x001fe400048070ff */
[----:B------:R-:W-:-:S03]  /*ada0*/  PRMT R0, RZ, 0x7610, R0 ;  /* 0x00007610ff007816 */ /* 0x000fc60000000000 */
[----:B------:R0:W-:Y:S01]  /*adb0*/  @!P2 STG.E.U8 desc[UR16][R30.64+0x41], R3 ;  /* 0x000041031e00a986 */ /* 0x0001e2000c101110 */
[----:B------:R-:W-:Y:S05]  /*adc0*/  @P3 BRA `(.L_x_241) ;  /* 0x0000000000043947 */ /* 0x000fea0003800000 */
[----:B------:R3:W5:Y:S02]  /*add0*/  LDG.E.U8 R0, desc[UR16][R24.64+0x48] ;  /* 0x0000481018007981 */ /* 0x000764000c1e1100 */
.L_x_241:
[----:B------:R-:W-:Y:S05]  /*ade0*/  BSYNC B1 ;  /* 0x0000000000017941 */ /* 0x000fea0003800000 */
.L_x_240:
[----:B------:R-:W2:Y:S01]  /*adf0*/  LDL.LU R2, [R1+0x8] ;  /* 0x0000080001027983 */ /* 0x000ea20000300800 */
        /* <DEDUP_REMOVED lines=12> */
.L_x_243:
[----:B------:R-:W-:Y:S05]  /*aec0*/  BSYNC B1 ;  /* 0x0000000000017941 */ /* 0x000fea0003800000 */
.L_x_242:
        /* <DEDUP_REMOVED lines=13> */
.L_x_245:
[----:B------:R-:W-:Y:S05]  /*afa0*/  BSYNC B1 ;  /* 0x0000000000017941 */ /* 0x000fea0003800000 */
.L_x_244:
        /* <DEDUP_REMOVED lines=13> */
.L_x_247:
[----:B------:R-:W-:Y:S05]  /*b080*/  BSYNC B1 ;  /* 0x0000000000017941 */ /* 0x000fea0003800000 */
.L_x_246:
        /* <DEDUP_REMOVED lines=13> */
.L_x_249:
[----:B------:R-:W-:Y:S05]  /*b160*/  BSYNC B1 ;  /* 0x0000000000017941 */ /* 0x000fea0003800000 */
.L_x_248:
        /* <DEDUP_REMOVED lines=13> */
.L_x_251:
[----:B------:R-:W-:Y:S05]  /*b240*/  BSYNC B1 ;  /* 0x0000000000017941 */ /* 0x000fea0003800000 */
.L_x_250:
        /* <DEDUP_REMOVED lines=13> */
.L_x_253:
[----:B------:R-:W-:Y:S05]  /*b320*/  BSYNC B1 ;  /* 0x0000000000017941 */ /* 0x000fea0003800000 */
.L_x_252:
        /* <DEDUP_REMOVED lines=13> */
.L_x_255:
[----:B------:R-:W-:Y:S05]  /*b400*/  BSYNC B1 ;  /* 0x0000000000017941 */ /* 0x000fea0003800000 */
.L_x_254:
        /* <DEDUP_REMOVED lines=13> */
.L_x_257:
[----:B------:R-:W-:Y:S05]  /*b4e0*/  BSYNC B1 ;  /* 0x0000000000017941 */ /* 0x000fea0003800000 */
.L_x_256:
        /* <DEDUP_REMOVED lines=13> */
.L_x_259:
[----:B------:R-:W-:Y:S05]  /*b5c0*/  BSYNC B1 ;  /* 0x0000000000017941 */ /* 0x000fea0003800000 */
.L_x_258:
        /* <DEDUP_REMOVED lines=13> */
.L_x_261:
[----:B------:R-:W-:Y:S05]  /*b6a0*/  BSYNC B1 ;  /* 0x0000000000017941 */ /* 0x000fea0003800000 */
.L_x_260:
        /* <DEDUP_REMOVED lines=13> */
.L_x_263:
[----:B------:R-:W-:Y:S05]  /*b780*/  BSYNC B1 ;  /* 0x0000000000017941 */ /* 0x000fea0003800000 */
.L_x_262:
        /* <DEDUP_REMOVED lines=13> */
.L_x_265:
[----:B------:R-:W-:Y:S05]  /*b860*/  BSYNC B1 ;  /* 0x0000000000017941 */ /* 0x000fea0003800000 */
.L_x_264:
        /* <DEDUP_REMOVED lines=13> */
.L_x_267:
[----:B------:R-:W-:Y:S05]  /*b940*/  BSYNC B1 ;  /* 0x0000000000017941 */ /* 0x000fea0003800000 */
.L_x_266:
        /* <DEDUP_REMOVED lines=13> */
.L_x_269:
[----:B------:R-:W-:Y:S05]  /*ba20*/  BSYNC B1 ;  /* 0x0000000000017941 */ /* 0x000fea0003800000 */
.L_x_268:
        /* <DEDUP_REMOVED lines=13> */
.L_x_271:
[----:B------:R-:W-:Y:S05]  /*bb00*/  BSYNC B1 ;  /* 0x0000000000017941 */ /* 0x000fea0003800000 */
.L_x_270:
        /* <DEDUP_REMOVED lines=13> */
.L_x_273:
[----:B------:R-:W-:Y:S05]  /*bbe0*/  BSYNC B1 ;  /* 0x0000000000017941 */ /* 0x000fea0003800000 */
.L_x_272:
        /* <DEDUP_REMOVED lines=13> */
.L_x_275:
[----:B------:R-:W-:Y:S05]  /*bcc0*/  BSYNC B1 ;  /* 0x0000000000017941 */ /* 0x000fea0003800000 */
.L_x_274:
        /* <DEDUP_REMOVED lines=13> */
.L_x_277:
[----:B------:R-:W-:Y:S05]  /*bda0*/  BSYNC B1 ;  /* 0x0000000000017941 */ /* 0x000fea0003800000 */
.L_x_276:
        /* <DEDUP_REMOVED lines=13> */
.L_x_279:
[----:B------:R-:W-:Y:S05]  /*be80*/  BSYNC B1 ;  /* 0x0000000000017941 */ /* 0x000fea0003800000 */
.L_x_278:
        /* <DEDUP_REMOVED lines=13> */
.L_x_281:
[----:B------:R-:W-:Y:S05]  /*bf60*/  BSYNC B1 ;  /* 0x0000000000017941 */ /* 0x000fea0003800000 */
.L_x_280:
        /* <DEDUP_REMOVED lines=13> */
.L_x_283:
[----:B------:R-:W-:Y:S05]  /*c040*/  BSYNC B1 ;  /* 0x0000000000017941 */ /* 0x000fea0003800000 */
.L_x_282:
        /* <DEDUP_REMOVED lines=13> */
.L_x_285:
[----:B------:R-:W-:Y:S05]  /*c120*/  BSYNC B1 ;  /* 0x0000000000017941 */ /* 0x000fea0003800000 */
.L_x_284:
        /* <DEDUP_REMOVED lines=13> */
.L_x_287:
[----:B------:R-:W-:Y:S05]  /*c200*/  BSYNC B1 ;  /* 0x0000000000017941 */ /* 0x000fea0003800000 */
.L_x_286:
        /* <DEDUP_REMOVED lines=13> */
.L_x_289:
[----:B------:R-:W-:Y:S05]  /*c2e0*/  BSYNC B1 ;  /* 0x0000000000017941 */ /* 0x000fea0003800000 */
.L_x_288:
        /* <DEDUP_REMOVED lines=13> */
.L_x_291:
[----:B------:R-:W-:Y:S05]  /*c3c0*/  BSYNC B1 ;  /* 0x0000000000017941 */ /* 0x000fea0003800000 */
.L_x_290:
        /* <DEDUP_REMOVED lines=13> */
.L_x_293:
[----:B------:R-:W-:Y:S05]  /*c4a0*/  BSYNC B1 ;  /* 0x0000000000017941 */ /* 0x000fea0003800000 */
.L_x_292:
        /* <DEDUP_REMOVED lines=13> */
.L_x_295:
[----:B------:R-:W-:Y:S05]  /*c580*/  BSYNC B1 ;  /* 0x0000000000017941 */ /* 0x000fea0003800000 */
.L_x_294:
[----:B------:R-:W-:Y:S05]  /*c590*/  @P1 BRA `(.L_x_296) ;  /* 0x0000002000ac1947 */ /* 0x000fea0003800000 */
[----:B------:R-:W2:Y:S01]  /*c5a0*/  LDL.LU R2, [R1+0x74] ;  /* 0x0000740001027983 */ /* 0x000ea20000300800 */
[----:B-----5:R-:W-:-:S04]  /*c5b0*/  LOP3.LUT R0, R0, 0xff, RZ, 0xc0, !PT ;  /* 0x000000ff00007812 */ /* 0x020fc800078ec0ff */
[----:B------:R-:W-:-:S05]  /*c5c0*/  F2FP.F16.E4M3.UNPACK_B R0, R0 ;  /* 0x00000000ff00723e */ /* 0x000fca00020006ff */
[----:B------:R-:W-:-:S05]  /*c5d0*/  HADD2.F32 R0, -RZ, R0.H0_H0 ;  /* 0x20000000ff007230 */ /* 0x000fca0000004100 */
[----:B------:R-:W-:-:S04]  /*c5e0*/  FMUL R0, R0, UR21 ;  /* 0x0000001500007c20 */ /* 0x000fc80008400000 */
[----:B--2---:R-:W-:-:S05]  /*c5f0*/  FFMA R0, R2, UR20, R0 ;  /* 0x0000001402007c23 */ /* 0x004fca0008000000 */
[----:B0-----:R-:W-:-:S05]  /*c600*/  F2FP.SATFINITE.E4M3.F32.PACK_AB_MERGE_C R3, RZ, R0, RZ ;  /* 0x00000000ff03723e */ /* 0x001fca00048070ff */
[----:B------:R0:W-:Y:S01]  /*c610*/  STG.E.U8 desc[UR16][R30.64+0x79], R3 ;  /* 0x000079031e007986 */ /* 0x0001e2000c101110 */
[----:B------:R-:W-:Y:S05]  /*c620*/  BRA `(.L_x_296) ;  /* 0x0000002000887947 */ /* 0x000fea0003800000 */
.L_x_39:
[C---:B------:R-:W-:Y:S01]  /*c630*/  ISETP.GE.AND P3, PT, R42.reuse, 0x1, PT ;  /* 0x000000012a00780c */ /* 0x040fe20003f66270 */
[----:B------:R-:W2:Y:S01]  /*c640*/  LDL.LU R227, [R1+0x10] ;  /* 0x0000100001e37983 */ /* 0x000ea20000300800 */
[----:B------:R-:W-:Y:S01]  /*c650*/  ISETP.GE.AND P2, PT, R42, 0x9, PT ;  /* 0x000000092a00780c */ /* 0x000fe20003f46270 */
[----:B------:R-:W-:Y:S01]  /*c660*/  FMUL R225, R225, UR20 ;  /* 0x00000014e1e17c20 */ /* 0x000fe20008400000 */
[C---:B------:R-:W-:Y:S01]  /*c670*/  ISETP.LT.OR P0, PT, R41.reuse, 0x1, !P3 ;  /* 0x000000012900780c */ /* 0x040fe20005f01670 */
[----:B------:R-:W-:Y:S01]  /*c680*/  FMUL R226, R226, UR20 ;  /* 0x00000014e2e27c20 */ /* 0x000fe20008400000 */
[----:B------:R-:W-:Y:S01]  /*c690*/  ISETP.LT.OR P1, PT, R41, 0x2, !P3 ;  /* 0x000000022900780c */ /* 0x000fe20005f21670 */
[----:B------:R-:W-:Y:S01]  /*c6a0*/  FMUL R223, R223, UR20 ;  /* 0x00000014dfdf7c20 */ /* 0x000fe20008400000 */
[----:B------:R-:W-:Y:S01]  /*c6b0*/  ISETP.LT.OR P6, PT, R41, 0x2, !P2 ;  /* 0x000000022900780c */ /* 0x000fe200057c1670 */
[----:B------:R-:W-:Y:S01]  /*c6c0*/  FMUL R224, R224, UR20 ;  /* 0x00000014e0e07c20 */ /* 0x000fe20008400000 */
[----:B------:R-:W-:-:S02]  /*c6d0*/  F2FP.SATFINITE.E4M3.F32.PACK_AB_MERGE_C R33, RZ, R226, RZ ;  /* 0x000000e2ff21723e */ /* 0x000fc400048070ff */
[----:B------:R-:W-:Y:S01]  /*c6e0*/  F2FP.SATFINITE.E4M3.F32.PACK_AB_MERGE_C R225, RZ, R225, RZ ;  /* 0x000000e1ffe1723e */ /* 0x000fe200048070ff */
[----:B------:R-:W-:Y:S01]  /*c6f0*/  FMUL R222, R222, UR20 ;  /* 0x00000014dede7c20 */ /* 0x000fe20008400000 */
[----:B------:R-:W-:Y:S01]  /*c700*/  ISETP.LT.OR P5, PT, R41, 0x1, !P2 ;  /* 0x000000012900780c */ /* 0x000fe200057a1670 */
[----:B------:R-:W-:Y:S01]  /*c710*/  FMUL R221, R221, UR20 ;  /* 0x00000014dddd7c20 */ /* 0x000fe20008400000 */
[----:B------:R-:W-:Y:S01]  /*c720*/  F2FP.SATFINITE.E4M3.F32.PACK_AB_MERGE_C R223, RZ, R223, RZ ;  /* 0x000000dfffdf723e */ /* 0x000fe200048070ff */
[----:B------:R0:W-:Y:S01]  /*c730*/  @!P0 STG.E.U8 desc[UR16][R24.64], R33 ;  /* 0x0000002118008986 */ /* 0x0001e2000c101110 */
[----:B------:R-:W-:-:S03]  /*c740*/  ISETP.LT.OR P0, PT, R41, 0x9, !P3 ;  /* 0x000000092900780c */ /* 0x000fc60005f01670 */
[----:B------:R-:W-:Y:S01]  /*c750*/  @!P1 STG.E.U8 desc[UR16][R24.64+0x1], R225 ;  /* 0x000001e118009986 */ /* 0x000fe2000c101110 */
[----:B------:R-:W-:-:S03]  /*c760*/  ISETP.LT.OR P1, PT, R41, 0xa, !P3 ;  /* 0x0000000a2900780c */ /* 0x000fc60005f21670 */
[----:B------:R-:W-:Y:S01]  /*c770*/  @!P6 STG.E.U8 desc[UR16][R26.64+0x1], R223 ;  /* 0x000001df1a00e986 */ /* 0x000fe2000c101110 */
[----:B------:R-:W-:Y:S01]  /*c780*/  ISETP.LT.OR P6, PT, R41, 0xa, !P2 ;  /* 0x0000000a2900780c */ /* 0x000fe200057c1670 */
[----:B------:R-:W-:Y:S01]  /*c790*/  FMUL R219, R219, UR20 ;  /* 0x00000014dbdb7c20 */ /* 0x000fe20008400000 */
[----:B------:R-:W-:Y:S01]  /*c7a0*/  F2FP.SATFINITE.E4M3.F32.PACK_AB_MERGE_C R35, RZ, R224, RZ ;  /* 0x000000e0ff23723e */ /* 0x000fe200048070ff */
[----:B------:R-:W-:Y:S01]  /*c7b0*/  FMUL R220, R220, UR20 ;  /* 0x00000014dcdc7c20 */ /* 0x000fe20008400000 */
[----:B0-----:R-:W-:Y:S01]  /*c7c0*/  F2FP.SATFINITE.E4M3.F32.PACK_AB_MERGE_C R33, RZ, R222, RZ ;  /* 0x000000deff21723e */ /* 0x001fe200048070ff */
[----:B------:R-:W-:Y:S01]  /*c7d0*/  FMUL R218, R218, UR20 ;  /* 0x00000014dada7c20 */ /* 0x000fe20008400000 */
[----:B------:R-:W-:Y:S01]  /*c7e0*/  F2FP.SATFINITE.E4M3.F32.PACK_AB_MERGE_C R221, RZ, R221, RZ ;  /* 0x000000ddffdd723e */ /* 0x000fe200048070ff */
[----:B------:R0:W-:Y:S01]  /*c7f0*/  @!P5 STG.E.U8 desc[UR16][R26.64], R35 ;  /* 0x000000231a00d986 */ /* 0x0001e2000c101110 */
[C---:B------:R-:W-:Y:S02]  /*c800*/  ISETP.LT.OR P5, PT, R41.reuse, 0x9, !P2 ;  /* 0x000000092900780c */ /* 0x040fe400057a1670 */
        /* <DEDUP_REMOVED lines=8> */
[----:B0-----:R-:W-:Y:S01]  /*c890*/  F2FP.SATFINITE.E4M3.F32.PACK_AB_MERGE_C R35, RZ, R220, RZ ;  /* 0x000000dcff23723e */ /* 0x001fe200048070ff */
[----:B------:R-:W-:Y:S01]  /*c8a0*/  FMUL R215, R215, UR20 ;  /* 0x00000014d7d77c20 */ /* 0x000fe20008400000 */
[----:B------:R-:W3:Y:S01]  /*c8b0*/  LDL.LU R226, [R1+0xc] ;  /* 0x00000c0001e27983 */ /* 0x000ee20000300800 */
[----:B-1----:R-:W-:Y:S02]  /*c8c0*/  F2FP.SATFINITE.E4M3.F32.PACK_AB_MERGE_C R33, RZ, R218, RZ ;  /* 0x000000daff21723e */ /* 0x002fe400048070ff */
[----:B------:R-:W-:Y:S01]  /*c8d0*/  F2FP.SATFINITE.E4M3.F32.PACK_AB_MERGE_C R217, RZ, R217, RZ ;  /* 0x000000d9ffd9723e */ /* 0x000fe200048070ff */
[----:B------:R0:W-:Y:S01]  /*c8e0*/  @!P5 STG.E.U8 desc[UR16][R26.64+0x8], R35 ;  /* 0x000008231a00d986 */ /* 0x0001e2000c101110 */
[----:B------:R-:W-:-:S02]  /*c8f0*/  ISETP.LT.OR P5, PT, R41, 0x11, !P2 ;  /* 0x000000112900780c */ /* 0x000fc400057a1670 */
[----:B------:R-:W-:Y:S01]  /*c900*/  F2FP.SATFINITE.E4M3.F32.PACK_AB_MERGE_C R215, RZ, R215, RZ ;  /* 0x000000d7ffd7723e */ /* 0x000fe200048070ff */
[----:B------:R-:W4:Y:S01]  /*c910*/  LDL.LU R224, [R1+0x8] ;  /* 0x0000080001e07983 */ /* 0x000f220000300800 */
[----:B------:R-:W-:-:S03]  /*c920*/  FMUL R216, R216, UR20 ;  /* 0x00000014d8d87c20 */ /* 0x000fc60008400000 */
[----:B------:R-:W3:Y:S04]  /*c930*/  LDL.LU R225, [R1+0x4] ;  /* 0x0000040001e17983 */ /* 0x000ee80000300800 */
[----:B------:R-:W4:Y:S01]  /*c940*/  LDL.LU R223, [R1] ;  /* 0x0000000001df7983 */ /* 0x000f220000300800 */
[----:B0-----:R-:W-:Y:S01]  /*c950*/  F2FP.SATFINITE.E4M3.F32.PACK_AB_MERGE_C R35, RZ, R216, RZ ;  /* 0x000000d8ff23723e */ /* 0x001fe200048070ff */
[----:B------:R-:W-:Y:S01]  /*c960*/  FMUL R214, R214, UR20 ;  /* 0x00000014d6d67c20 */ /* 0x000fe20008400000 */
[----:B------:R-:W-:Y:S01]  /*c970*/  FMUL R213, R213, UR20 ;  /* 0x00000014d5d57c20 */ /* 0x000fe20008400000 */
[----:B------:R0:W-:Y:S01]  /*c980*/  @!P0 STG.E.U8 desc[UR16][R24.64+0x10], R33 ;  /* 0x0000102118008986 */ /* 0x0001e2000c101110 */
[----:B------:R-:W-:Y:S01]  /*c990*/  ISETP.LT.OR P0, PT, R41, 0x19, !P3 ;  /* 0x000000192900780c */ /* 0x000fe20005f01670 */
[----:B------:R-:W-:Y:S01]  /*c9a0*/  FMUL R211, R211, UR20 ;  /* 0x00000014d3d37c20 */ /* 0x000fe20008400000 */
[----:B------:R-:W-:Y:S01]  /*c9b0*/  FMUL R212, R212, UR20 ;  /* 0x00000014d4d47c20 */ /* 0x000fe20008400000 */
[----:B------:R-:W-:Y:S01]  /*c9c0*/  @!P1 STG.E.U8 desc[UR16][R24.64+0x11], R217 ;  /* 0x000011d918009986 */ /* 0x000fe2000c101110 */
[C---:B------:R-:W-:Y:S01]  /*c9d0*/  ISETP.LT.OR P1, PT, R41.reuse, 0x1a, !P3 ;  /* 0x0000001a2900780c */ /* 0x040fe20005f21670 */
[----:B------:R-:W-:Y:S01]  /*c9e0*/  FMUL R210, R210, UR20 ;  /* 0x00000014d2d27c20 */ /* 0x000fe20008400000 */
[----:B------:R-:W-:Y:S01]  /*c9f0*/  F2FP.SATFINITE.E4M3.F32.PACK_AB_MERGE_C R213, RZ, R213, RZ ;  /* 0x000000d5ffd5723e */ /* 0x000fe200048070ff */
[----:B------:R-:W-:Y:S01]  /*ca00*/  @!P6 STG.E.U8 desc[UR16][R26.64+0x11], R215 ;  /* 0x000011d71a00e986 */ /* 0x000fe2000c101110 */
[----:B------:R-:W-:Y:S01]  /*ca10*/  ISETP.LT.OR P6, PT, R41, 0x1a, !P2 ;  /* 0x0000001a2900780c */ /* 0x000fe200057c1670 */
[----:B------:R-:W-:Y:S01]  /*ca20*/  FMUL R209, R209, UR20 ;  /* 0x00000014d1d17c20 */ /* 0x000fe20008400000 */
[----:B------:R-:W-:Y:S01]  /*ca30*/  F2FP.SATFINITE.E4M3.F32.PACK_AB_MERGE_C R211, RZ, R211, RZ ;  /* 0x000000d3ffd3723e */ /* 0x000fe200048070ff */
[----:B------:R1:W-:Y:S01]  /*ca40*/  @!P5 STG.E.U8 desc[UR16][R26.64+0x10], R35 ;  /* 0x000010231a00d986 */ /* 0x0003e2000c101110 */
[----:B0-----:R-:W-:Y:S01]  /*ca50*/  F2FP.SATFINITE.E4M3.F32.PACK_AB_MERGE_C R33, RZ, R214, RZ ;  /* 0x000000d6ff21723e */ /* 0x001fe200048070ff */
[----:B------:R-:W-:Y:S01]  /*ca60*/  FMUL R207, R207, UR20 ;  /* 0x00000014cfcf7c20 */ /* 0x000fe20008400000 */
[C---:B------:R-:W-:Y:S01]  /*ca70*/  ISETP.LT.OR P5, PT, R41.reuse, 0x19, !P2 ;  /* 0x000000192900780c */ /* 0x040fe200057a1670 */
[----:B------:R-:W-:Y:S01]  /*ca80*/  FMUL R208, R208, UR20 ;  /* 0x00000014d0d07c20 */ /* 0x000fe20008400000 */
[----:B------:R-:W-:Y:S01]  /*ca90*/  F2FP.SATFINITE.E4M3.F32.PACK_AB_MERGE_C R209, RZ, R209, RZ ;  /* 0x000000d1ffd1723e */ /* 0x000fe200048070ff */
[----:B------:R0:W-:Y:S01]  /*caa0*/  @!P0 STG.E.U8 desc[UR16][R24.64+0x18], R33 ;  /* 0x0000182118008986 */ /* 0x0001e2000c101110 */
[C---:B------:R-:W-:Y:S01]  /*cab0*/  ISETP.LT.OR P0, PT, R41.reuse, 0x21, !P3 ;  /* 0x000000212900780c */ /* 0x040fe20005f01670 */
[----:B------:R-:W-:Y:S01]  /*cac0*/  FMUL R206, R206, UR20 ;  /* 0x00000014cece7c20 */ /* 0x000fe20008400000 */
[----:B------:R-:W-:Y:S01]  /*cad0*/  F2FP.SATFINITE.E4M3.F32.PACK_AB_MERGE_C R207, RZ, R207, RZ ;  /* 0x000000cfffcf723e */ /* 0x000fe200048070ff */
[----:B------:R-:W-:Y:S01]  /*cae0*/  @!P1 STG.E.U8 desc[UR16][R24.64+0x19], R213 ;  /* 0x000019d518009986 */ /* 0x000fe2000c101110 */
[----:B------:R-:W-:Y:S01]  /*caf0*/  ISETP.LT.OR P1, PT, R41, 0x22, !P3 ;  /* 0x000000222900780c */ /* 0x000fe20005f21670 */
[----:B------:R-:W-:Y:S01]  /*cb00*/  FMUL R205, R205, UR20 ;  /* 0x00000014cdcd7c20 */ /* 0x000fe20008400000 */
[----:B-1----:R-:W-:Y:S01]  /*cb10*/  F2FP.SATFINITE.E4M3.F32.PACK_AB_MERGE_C R35, RZ, R212, RZ ;  /* 0x000000d4ff23723e */ /* 0x002fe200048070ff */
        /* <DEDUP_REMOVED lines=11> */
[----:B------:R-:W-:Y:S01]  /*cbd0*/  ISETP.LT.OR P0, PT, R41, 0x29, !P3 ;  /* 0x000000292900780c */ /* 0x000fe20005f01670 */
[----:B------:R-:W-:Y:S01]  /*cbe0*/  FMUL R201, R201, UR20 ;  /* 0x00000014c9c97c20 */ /* 0x000fe20008400000 */
[----:B------:R-:W-:Y:S01]  /*cbf0*/  FMUL R199, R199, UR20 ;  /* 0x00000014c7c77c20 */ /* 0x000fe20008400000 */
[----:B------:R-:W-:Y:S01]  /*cc00*/  @!P1 STG.E.U8 desc[UR16][R24.64+0x21], R209 ;  /* 0x000021d118009986 */ /* 0x000fe2000c101110 */
[C---:B------:R-:W-:Y:S01]  /*cc10*/  ISETP.LT.OR P1, PT, R41.reuse, 0x2a, !P3 ;  /* 0x0000002a2900780c */ /* 0x040fe20005f21670 */
        /* <DEDUP_REMOVED lines=9> */
[----:B------:R-:W-:Y:S01]  /*ccb0*/  ISETP.LT.OR P5, PT, R41, 0x29, !P2 ;  /* 0x000000292900780c */ /* 0x000fe200057a1670 */
[----:B------:R-:W-:Y:S01]  /*ccc0*/  FMUL R195, R195, UR20 ;  /* 0x00000014c3c37c20 */ /* 0x000fe20008400000 */
[----:B------:R-:W-:Y:S01]  /*ccd0*/  F2FP.SATFINITE.E4M3.F32.PACK_AB_MERGE_C R199, RZ, R199, RZ ;  /* 0x000000c7ffc7723e */ /* 0x000fe200048070ff */
[----:B------:R0:W-:Y:S01]  /*cce0*/  @!P0 STG.E.U8 desc[UR16][R24.64+0x28], R33 ;  /* 0x0000282118008986 */ /* 0x0001e2000c101110 */
[C---:B------:R-:W-:Y:S01]  /*ccf0*/  ISETP.LT.OR P0, PT, R41.reuse, 0x31, !P3 ;  /* 0x000000312900780c */ /* 0x040fe20005f01670 */
[----:B------:R-:W-:Y:S01]  /*cd00*/  FMUL R196, R196, UR20 ;  /* 0x00000014c4c47c20 */ /* 0x000fe20008400000 */
[----:B------:R-:W-:Y:S01]  /*cd10*/  F2FP.SATFINITE.E4M3.F32.PACK_AB_MERGE_C R197, RZ, R197, RZ ;  /* 0x000000c5ffc5723e */ /* 0x000fe200048070ff */
        /* <DEDUP_REMOVED lines=59> */
[C---:B------:R-:W-:Y:S01]  /*d0d0*/  ISETP.LT.OR P6, PT, R41.reuse, 0x4a, !P2 ;  /* 0x0000004a2900780c */ /* 0x040fe200057c1670 */
        /* <DEDUP_REMOVED lines=57> */
[----:B------:R-:W-:Y:S01]  /*d470*/  ISETP.LT.OR P5, PT, R41, 0x61, !P3 ;  /* 0x000000612900780c */ /* 0x000fe20005fa1670 */
[----:B------:R-:W-:Y:S01]  /*d480*/  FMUL R161, R161, UR20 ;  /* 0x00000014a1a17c20 */ /* 0x000fe20008400000 */
[----:B0-----:R-:W-:Y:S01]  /*d490*/  F2FP.SATFINITE.E4M3.F32.PACK_AB_MERGE_C R33, RZ, R178, RZ ;  /* 0x000000b2ff21723e */ /* 0x001fe200048070ff */
[----:B------:R-:W-:Y:S01]  /*d4a0*/  FMUL R160, R160, UR20 ;  /* 0x00000014a0a07c20 */ /* 0x000fe20008400000 */
[----:B------:R-:W-:Y:S01]  /*d4b0*/  FMUL R159, R159, UR20 ;  /* 0x000000149f9f7c20 */ /* 0x000fe20008400000 */
[----:B------:R-:W-:Y:S01]  /*d4c0*/  FMUL R157, R157, UR20 ;  /* 0x000000149d9d7c20 */ /* 0x000fe20008400000 */
[----:B------:R-:W-:Y:S01]  /*d4d0*/  F2FP.SATFINITE.E4M3.F32.PACK_AB_MERGE_C R161, RZ, R161, RZ ;  /* 0x000000a1ffa1723e */ /* 0x000fe200048070ff */
[----:B------:R-:W-:Y:S01]  /*d4e0*/  FMUL R158, R158, UR20 ;  /* 0x000000149e9e7c20 */ /* 0x000fe20008400000 */
[----:B------:R-:W-:Y:S01]  /*d4f0*/  FMUL R156, R156, UR20 ;  /* 0x000000149c9c7c20 */ /* 0x000fe20008400000 */
[----:B------:R-:W-:Y:S01]  /*d500*/  @!P6 STG.E.U8 desc[UR16][R24.64+0x61], R177 ;  /* 0x000061b11800e986 */ /* 0x000fe2000c101110 */
[----:B------:R-:W-:Y:S01]  /*d510*/  ISETP.LT.OR P6, PT, R41, 0x69, !P3 ;  /* 0x000000692900780c */ /* 0x000fe20005fc1670 */
[----:B------:R-:W-:Y:S01]  /*d520*/  FMUL R155, R155, UR20 ;  /* 0x000000149b9b7c20 */ /* 0x000fe20008400000 */
[----:B-1----:R-:W-:Y:S01]  /*d530*/  F2FP.SATFINITE.E4M3.F32.PACK_AB_MERGE_C R35, RZ, R176, RZ ;  /* 0x000000b0ff23723e */ /* 0x002fe200048070ff */
[----:B------:R0:W-:Y:S01]  /*d540*/  @!P5 STG.E.U8 desc[UR16][R24.64+0x60], R33 ;  /* 0x000060211800d986 */ /* 0x0001e2000c101110 */
        /* <DEDUP_REMOVED lines=16> */
[----:B-1----:R-:W-:Y:S01]  /*d650*/  F2FP.SATFINITE.E4M3.F32.PACK_AB_MERGE_C R35, RZ, R170, RZ ;  /* 0x000000aaff23723e */ /* 0x002fe200048070ff */
[----:B------:R-:W-:Y:S01]  /*d660*/  @!P0 STG.E.U8 desc[UR16][R24.64+0x69], R173 ;  /* 0x000069ad18008986 */ /* 0x000fe2000c101110 */
        /* <DEDUP_REMOVED lines=12> */
[----:B------:R-:W-:Y:S01]  /*d730*/  ISETP.LT.OR P6, PT, R41, 0x79, !P3 ;  /* 0x000000792900780c */ /* 0x000fe20005fc1670 */
[----:B------:R-:W-:Y:S01]  /*d740*/  FMUL R17, R17, UR20 ;  /* 0x0000001411117c20 */ /* 0x000fe20008400000 */
[----:B------:R-:W-:Y:S01]  /*d750*/  ISETP.LT.OR P3, PT, R41, 0x7a, !P3 ;  /* 0x0000007a2900780c */ /* 0x000fe20005f61670 */
[----:B------:R-:W-:Y:S01]  /*d760*/  @!P0 STG.E.U8 desc[UR16][R24.64+0x71], R169 ;  /* 0x000071a918008986 */ /* 0x000fe2000c101110 */
[----:B0-----:R-:W-:Y:S01]  /*d770*/  F2FP.SATFINITE.E4M3.F32.PACK_AB_MERGE_C R33, RZ, R168, RZ ;  /* 0x000000a8ff21723e */ /* 0x001fe200048070ff */
[----:B------:R-:W-:Y:S01]  /*d780*/  FMUL R18, R18, UR20 ;  /* 0x0000001412127c20 */ /* 0x000fe20008400000 */
[----:B------:R-:W-:Y:S01]  /*d790*/  ISETP.GE.AND P0, PT, R42, 0x89, PT ;  /* 0x000000892a00780c */ /* 0x000fe20003f06270 */
[----:B------:R-:W-:Y:S01]  /*d7a0*/  FMUL R16, R16, UR20 ;  /* 0x0000001410107c20 */ /* 0x000fe20008400000 */
[----:B------:R-:W-:Y:S01]  /*d7b0*/  F2FP.SATFINITE.E4M3.F32.PACK_AB_MERGE_C R21, RZ, R21, RZ ;  /* 0x00000015ff15723e */ /* 0x000fe200048070ff */
[----:B------:R0:W-:Y:S01]  /*d7c0*/  @!P1 STG.E.U8 desc[UR16][R26.64+0x70], R33 ;  /* 0x000070211a009986 */ /* 0x0001e2000c101110 */
[----:B------:R-:W-:Y:S01]  /*d7d0*/  ISETP.GE.AND P1, PT, R42, 0x81, PT ;  /* 0x000000812a00780c */ /* 0x000fe20003f26270 */
[----:B------:R-:W-:Y:S01]  /*d7e0*/  FMUL R15, R15, UR20 ;  /* 0x000000140f0f7c20 */ /* 0x000fe20008400000 */
[----:B-1----:R-:W-:Y:S01]  /*d7f0*/  F2FP.SATFINITE.E4M3.F32.PACK_AB_MERGE_C R35, RZ, R166, RZ ;  /* 0x000000a6ff23723e */ /* 0x002fe200048070ff */
[----:B------:R-:W-:Y:S01]  /*d800*/  @!P5 STG.E.U8 desc[UR16][R26.64+0x71], R167 ;  /* 0x000071a71a00d986 */ /* 0x000fe2000c101110 */
[----:B------:R-:W-:Y:S01]  /*d810*/  ISETP.LT.OR P5, PT, R41, 0x79, !P2 ;  /* 0x000000792900780c */ /* 0x000fe200057a1670 */
[----:B------:R-:W-:Y:S01]  /*d820*/  FMUL R13, R13, UR20 ;  /* 0x000000140d0d7c20 */ /* 0x000fe20008400000 */
[C---:B------:R-:W-:Y:S01]  /*d830*/  ISETP.LT.OR P2, PT, R41.reuse, 0x7a, !P2 ;  /* 0x0000007a2900780c */ /* 0x040fe20005741670 */
        /* <DEDUP_REMOVED lines=9> */
[----:B------:R-:W-:Y:S01]  /*d8d0*/  F2FP.SATFINITE.E4M3.F32.PACK_AB_MERGE_C R17, RZ, R17, RZ ;  /* 0x00000011ff11723e */ /* 0x000fe200048070ff */
[----:B------:R-:W-:Y:S01]  /*d8e0*/  @!P5 STG.E.U8 desc[UR16][R26.64+0x78], R37 ;  /* 0x000078251a00d986 */ /* 0x000fe2000c101110 */
[----:B------:R-:W-:Y:S01]  /*d8f0*/  ISETP.LT.OR P5, PT, R41, 0x1, !P0 ;  /* 0x000000012900780c */ /* 0x000fe200047a1670 */
[----:B------:R-:W-:Y:S01]  /*d900*/  FMUL R9, R9, UR20 ;  /* 0x0000001409097c20 */ /* 0x000fe20008400000 */
[----:B------:R-:W-:Y:S01]  /*d910*/  F2FP.SATFINITE.E4M3.F32.PACK_AB_MERGE_C R15, RZ, R15, RZ ;  /* 0x0000000fff0f723e */ /* 0x000fe200048070ff */
[----:B------:R0:W-:Y:S01]  /*d920*/  @!P2 STG.E.U8 desc[UR16][R26.64+0x79], R163 ;  /* 0x000079a31a00a986 */ /* 0x0001e2000c101110 */
[C---:B------:R-:W-:Y:S01]  /*d930*/  ISETP.LT.OR P2, PT, R41.reuse, 0xa, !P1 ;  /* 0x0000000a2900780c */ /* 0x040fe20004f41670 */
        /* <DEDUP_REMOVED lines=9> */
[----:B------:R-:W-:Y:S01]  /*d9d0*/  F2FP.SATFINITE.E4M3.F32.PACK_AB_MERGE_C R11, RZ, R11, RZ ;  /* 0x0000000bff0b723e */ /* 0x000fe200048070ff */
[----:B------:R2:W-:Y:S01]  /*d9e0*/  @!P5 STG.E.U8 desc[UR16][R30.64], R33 ;  /* 0x000000211e00d986 */ /* 0x0005e2000c101110 */
[----:B------:R-:W-:Y:S01]  /*d9f0*/  ISETP.LT.OR P5, PT, R41, 0x9, !P0 ;  /* 0x000000092900780c */ /* 0x000fe200047a1670 */
[----:B------:R-:W-:Y:S01]  /*da00*/  FMUL R5, R5, UR20 ;  /* 0x0000001405057c20 */ /* 0x000fe20008400000 */
[----:B0-----:R-:W-:Y:S01]  /*da10*/  F2FP.SATFINITE.E4M3.F32.PACK_AB_MERGE_C R27, RZ, R156, RZ ;  /* 0x0000009cff1b723e */ /* 0x001fe200048070ff */
[----:B-----5:R-:W-:Y:S01]  /*da20*/  FMUL R0, R0, UR20 ;  /* 0x0000001400007c20 */ /* 0x020fe20008400000 */
[----:B------:R-:W-:Y:S01]  /*da30*/  F2FP.SATFINITE.E4M3.F32.PACK_AB_MERGE_C R9, RZ, R9, RZ ;  /* 0x00000009ff09723e */ /* 0x000fe200048070ff */
[----:B------:R-:W-:Y:S01]  /*da40*/  FMUL R6, R6, UR20 ;  /* 0x0000001406067c20 */ /* 0x000fe20008400000 */
[----:B------:R-:W-:Y:S01]  /*da50*/  F2FP.SATFINITE.E4M3.F32.PACK_AB_MERGE_C R7, RZ, R7, RZ ;  /* 0x00000007ff07723e */ /* 0x000fe200048070ff */
[----:B------:R-:W3:Y:S01]  /*da60*/  LDL.LU R221, [R1+0x14] ;  /* 0x0000140001dd7983 */ /* 0x000ee20000300800 */
[----:B-1----:R-:W-:Y:S01]  /*da70*/  F2FP.SATFINITE.E4M3.F32.PACK_AB_MERGE_C R25, RZ, R158, RZ ;  /* 0x0000009eff19723e */ /* 0x002fe200048070ff */
[----:B------:R-:W-:Y:S01]  /*da80*/  FMUL R2, R2, UR20 ;  /* 0x0000001402027c20 */ /* 0x000fe20008400000 */
[----:B------:R-:W-:Y:S01]  /*da90*/  F2FP.SATFINITE.E4M3.F32.PACK_AB_MERGE_C R5, RZ, R5, RZ ;  /* 0x00000005ff05723e */ /* 0x000fe200048070ff */
[----:B------:R-:W-:Y:S01]  /*daa0*/  @!P6 STG.E.U8 desc[UR16][R30.64+0x1], R159 ;  /* 0x0000019f1e00e986 */ /* 0x000fe2000c101110 */
[----:B------:R-:W-:Y:S01]  /*dab0*/  ISETP.LT.OR P6, PT, R41, 0xa, !P0 ;  /* 0x0000000a2900780c */ /* 0x000fe200047c1670 */
[----:B------:R-:W-:Y:S01]  /*dac0*/  FMUL R3, R3, UR20 ;  /* 0x0000001403037c20 */ /* 0x000fe20008400000 */
[----:B--2---:R-:W-:Y:S01]  /*dad0*/  F2FP.SATFINITE.E4M3.F32.PACK_AB_MERGE_C R33, RZ, R152, RZ ;  /* 0x00000098ff21723e */ /* 0x004fe200048070ff */
[----:B------:R-:W-:Y:S01]  /*dae0*/  @!P2 STG.E.U8 desc[UR16][R28.64+0x9], R157 ;  /* 0x0000099d1c00a986 */ /* 0x000fe2000c101110 */
[----:B------:R-:W-:Y:S01]  /*daf0*/  ISETP.LT.OR P2, PT, R41, 0x12, !P1 ;  /* 0x000000122900780c */ /* 0x000fe20004f41670 */
[----:B------:R-:W-:-:S02]  /*db00*/  FMUL R4, R4, UR20 ;  /* 0x0000001404047c20 */ /* 0x000fc40008400000 */
[----:B------:R0:W-:Y:S01]  /*db10*/  @!P3 STG.E.U8 desc[UR16][R28.64+0x8], R25 ;  /* 0x000008191c00b986 */ /* 0x0001e2000c101110 */
[----:B------:R-:W-:-:S03]  /*db20*/  ISETP.LT.OR P3, PT, R41, 0x11, !P1 ;  /* 0x000000112900780c */ /* 0x000fc60004f61670 */
[----:B------:R1:W-:Y:S01]  /*db30*/  @!P5 STG.E.U8 desc[UR16][R30.64+0x8], R27 ;  /* 0x0000081b1e00d986 */ /* 0x0003e2000c101110 */
[----:B------:R-:W-:-:S03]  /*db40*/  ISETP.LT.OR P5, PT, R41, 0x11, !P0 ;  /* 0x000000112900780c */ /* 0x000fc600047a1670 */
[----:B------:R-:W-:Y:S01]  /*db50*/  @!P6 STG.E.U8 desc[UR16][R30.64+0x9], R155 ;  /* 0x0000099b1e00e986 */ /* 0x000fe2000c101110 */
[----:B------:R-:W-:-:S03]  /*db60*/  ISETP.LT.OR P6, PT, R41, 0x12, !P0 ;  /* 0x000000122900780c */ /* 0x000fc600047c1670 */
[----:B------:R-:W-:Y:S01]  /*db70*/  @!P2 STG.E.U8 desc[UR16][R28.64+0x11], R153 ;  /* 0x000011991c00a986 */ /* 0x000fe2000c101110 */
[----:B------:R-:W-:Y:S02]  /*db80*/  ISETP.LT.OR P2, PT, R41, 0x1a, !P1 ;  /* 0x0000001a2900780c */ /* 0x000fe40004f41670 */
[----:B0-----:R-:W-:Y:S01]  /*db90*/  F2FP.SATFINITE.E4M3.F32.PACK_AB_MERGE_C R25, RZ, R154, RZ ;  /* 0x0000009aff19723e */ /* 0x001fe200048070ff */
[----:B------:R-:W2:Y:S01]  /*dba0*/  LDL.LU R220, [R1+0x18] ;  /* 0x0000180001dc7983 */ /* 0x000ea20000300800 */
[----:B-1----:R-:W-:-:S03]  /*dbb0*/  F2FP.SATFINITE.E4M3.F32.PACK_AB_MERGE_C R27, RZ, R20, RZ ;  /* 0x00000014ff1b723e */ /* 0x002fc600048070ff */
[----:B------:R0:W-:Y:S01]  /*dbc0*/  @!P3 STG.E.U8 desc[UR16][R28.64+0x10], R25 ;  /* 0x000010191c00b986 */ /* 0x0001e2000c101110 */
[----:B------:R-:W-:-:S03]  /*dbd0*/  ISETP.LT.OR P3, PT, R41, 0x19, !P1 ;  /* 0x000000192900780c */ /* 0x000fc60004f61670 */
[----:B------:R-:W-:Y:S01]  /*dbe0*/  @!P5 STG.E.U8 desc[UR16][R30.64+0x10], R33 ;  /* 0x000010211e00d986 */ /* 0x000fe2000c101110 */
[----:B------:R-:W-:-:S03]  /*dbf0*/  ISETP.LT.OR P5, PT, R41, 0x19, !P0 ;  /* 0x000000192900780c */ /* 0x000fc600047a1670 */
[----:B------:R1:W-:Y:S01]  /*dc00*/  @!P6 STG.E.U8 desc[UR16][R30.64+0x11], R23 ;  /* 0x000011171e00e986 */ /* 0x0003e2000c101110 */
[----:B------:R-:W-:-:S03]  /*dc10*/  ISETP.LT.OR P6, PT, R41, 0x1a, !P0 ;  /* 0x0000001a2900780c */ /* 0x000fc600047c1670 */
[----:B------:R4:W-:Y:S01]  /*dc20*/  @!P2 STG.E.U8 desc[UR16][R28.64+0x19], R21 ;  /* 0x000019151c00a986 */ /* 0x0009e2000c101110 */
[C---:B------:R-:W-:Y:S02]  /*dc30*/  ISETP.LT.OR P2, PT, R41.reuse, 0x22, !P1 ;  /* 0x000000222900780c */ /* 0x040fe40004f41670 */
[----:B0-----:R-:W-:Y:S01]  /*dc40*/  F2FP.SATFINITE.E4M3.F32.PACK_AB_MERGE_C R25, RZ, R22, RZ ;  /* 0x00000016ff19723e */ /* 0x001fe200048070ff */
[----:B------:R-:W2:Y:S04]  /*dc50*/  LDL.LU R222, [R1+0x1c] ;  /* 0x00001c0001de7983 */ /* 0x000ea80000300800 */
[----:B------:R-:W-:Y:S01]  /*dc60*/  @!P3 STG.E.U8 desc[UR16][R28.64+0x18], R25 ;  /* 0x000018191c00b986 */ /* 0x000fe2000c101110 */
[C---:B------:R-:W-:Y:S02]  /*dc70*/  ISETP.LT.OR P3, PT, R41.reuse, 0x21, !P1 ;  /* 0x000000212900780c */ /* 0x040fe40004f61670 */
[----:B-1----:R-:W-:Y:S01]  /*dc80*/  F2FP.SATFINITE.E4M3.F32.PACK_AB_MERGE_C R23, RZ, R18, RZ ;  /* 0x00000012ff17723e */ /* 0x002fe200048070ff */
[----:B------:R-:W-:Y:S01]  /*dc90*/  @!P5 STG.E.U8 desc[UR16][R30.64+0x18], R27 ;  /* 0x0000181b1e00d986 */ /* 0x000fe2000c101110 */
[----:B------:R-:W-:-:S02]  /*dca0*/  ISETP.LT.OR P5, PT, R41, 0x21, !P0 ;  /* 0x000000212900780c */ /* 0x000fc400047a1670 */
[----:B----4-:R-:W-:Y:S01]  /*dcb0*/  F2FP.SATFINITE.E4M3.F32.PACK_AB_MERGE_C R21, RZ, R16, RZ ;  /* 0x00000010ff15723e */ /* 0x010fe200048070ff */
[----:B------:R0:W-:Y:S01]  /*dcc0*/  @!P6 STG.E.U8 desc[UR16][R30.64+0x19], R19 ;  /* 0x000019131e00e986 */ /* 0x0001e2000c101110 */
[----:B------:R-:W-:-:S03]  /*dcd0*/  ISETP.LT.OR P6, PT, R41, 0x22, !P0 ;  /* 0x000000222900780c */ /* 0x000fc600047c1670 */
[----:B------:R1:W-:Y:S01]  /*dce0*/  @!P2 STG.E.U8 desc[UR16][R28.64+0x21], R17 ;  /* 0x000021111c00a986 */ /* 0x0003e2000c101110 */
[----:B------:R-:W-:-:S03]  /*dcf0*/  ISETP.LT.OR P2, PT, R41, 0x2a, !P1 ;  /* 0x0000002a2900780c */ /* 0x000fc60004f41670 */
[----:B------:R-:W-:Y:S01]  /*dd00*/  @!P3 STG.E.U8 desc[UR16][R28.64+0x20], R23 ;  /* 0x000020171c00b986 */ /* 0x000fe2000c101110 */
[----:B------:R-:W-:-:S03]  /*dd10*/  ISETP.LT.OR P3, PT, R41, 0x29, !P1 ;  /* 0x000000292900780c */ /* 0x000fc60004f61670 */
[----:B------:R-:W-:Y:S01]  /*dd20*/  @!P5 STG.E.U8 desc[UR16][R30.64+0x20], R21 ;  /* 0x000020151e00d986 */ /* 0x000fe2000c101110 */
[C---:B------:R-:W-:Y:S02]  /*dd30*/  ISETP.LT.OR P5, PT, R41.reuse, 0x29, !P0 ;  /* 0x000000292900780c */ /* 0x040fe400047a1670 */
[----:B0-----:R-:W-:Y:S01]  /*dd40*/  F2FP.SATFINITE.E4M3.F32.PACK_AB_MERGE_C R19, RZ, R14, RZ ;  /* 0x0000000eff13723e */ /* 0x001fe200048070ff */
[----:B------:R0:W-:Y:S01]  /*dd50*/  @!P6 STG.E.U8 desc[UR16][R30.64+0x21], R15 ;  /* 0x0000210f1e00e986 */ /* 0x0001e2000c101110 */
[C---:B------:R-:W-:Y:S02]  /*dd60*/  ISETP.LT.OR P6, PT, R41.reuse, 0x2a, !P0 ;  /* 0x0000002a2900780c */ /* 0x040fe400047c1670 */
[----:B-1----:R-:W-:Y:S01]  /*dd70*/  F2FP.SATFINITE.E4M3.F32.PACK_AB_MERGE_C R17, RZ, R12, RZ ;  /* 0x0000000cff11723e */ /* 0x002fe200048070ff */
        /* <DEDUP_REMOVED lines=15> */
[----:B0-----:R-:W-:Y:S02]  /*de70*/  F2FP.SATFINITE.E4M3.F32.PACK_AB_MERGE_C R11, RZ, R6, RZ ;  /* 0x00000006ff0b723e */ /* 0x001fe400048070ff */
[C---:B------:R-:W-:Y:S01]  /*de80*/  ISETP.LT.OR P5, PT, R41.reuse, 0x39, !P0 ;  /* 0x000000392900780c */ /* 0x040fe200047a1670 */
[----:B------:R0:W-:Y:S01]  /*de90*/  @!P6 STG.E.U8 desc[UR16][R30.64+0x31], R7 ;  /* 0x000031071e00e986 */ /* 0x0001e2000c101110 */
[----:B-1----:R-:W-:Y:S02]  /*dea0*/  F2FP.SATFINITE.E4M3.F32.PACK_AB_MERGE_C R9, RZ, R4, RZ ;  /* 0x00000004ff09723e */ /* 0x002fe400048070ff */
[----:B------:R-:W-:Y:S01]  /*deb0*/  ISETP.LT.OR P6, PT, R41, 0x3a, !P0 ;  /* 0x0000003a2900780c */ /* 0x000fe200047c1670 */
[----:B------:R1:W-:Y:S04]  /*dec0*/  @!P2 STG.E.U8 desc[UR16][R28.64+0x39], R5 ;  /* 0x000039051c00a986 */ /* 0x0003e8000c101110 */
[----:B------:R4:W-:Y:S01]  /*ded0*/  @!P3 STG.E.U8 desc[UR16][R28.64+0x38], R11 ;  /* 0x0000380b1c00b986 */ /* 0x0009e2000c101110 */
[----:B------:R-:W-:Y:S01]  /*dee0*/  FMUL R4, R227, UR20 ;  /* 0x00000014e3047c20 */ /* 0x000fe20008400000 */
[----:B------:R-:W-:-:S02]  /*def0*/  ISETP.LT.OR P3, PT, R41, 0x41, !P1 ;  /* 0x000000412900780c */ /* 0x000fc40004f61670 */
[----:B0-----:R-:W-:Y:S02]  /*df00*/  F2FP.SATFINITE.E4M3.F32.PACK_AB_MERGE_C R7, RZ, R3, RZ ;  /* 0x00000003ff07723e */ /* 0x001fe400048070ff */
[----:B-1----:R-:W-:Y:S01]  /*df10*/  F2FP.SATFINITE.E4M3.F32.PACK_AB_MERGE_C R5, RZ, R0, RZ ;  /* 0x00000000ff05723e */ /* 0x002fe200048070ff */
[----:B------:R-:W-:Y:S01]  /*df20*/  FMUL R0, R223, UR20 ;  /* 0x00000014df007c20 */ /* 0x000fe20008400000 */
[----:B------:R-:W-:Y:S01]  /*df30*/  ISETP.LT.OR P2, PT, R41, 0x42, !P1 ;  /* 0x000000422900780c */ /* 0x000fe20004f41670 */
[----:B------:R-:W2:Y:S01]  /*df40*/  LDL.LU R223, [R1+0x20] ;  /* 0x0000200001df7983 */ /* 0x000ea20000300800 */
[----:B----4-:R-:W-:Y:S02]  /*df50*/  F2FP.SATFINITE.E4M3.F32.PACK_AB_MERGE_C R11, RZ, R2, RZ ;  /* 0x00000002ff0b723e */ /* 0x010fe400048070ff */
[----:B------:R-:W-:Y:S01]  /*df60*/  F2FP.SATFINITE.E4M3.F32.PACK_AB_MERGE_C R13, RZ, R0, RZ ;  /* 0x00000000ff0d723e */ /* 0x000fe200048070ff */
[----:B---3--:R-:W-:Y:S01]  /*df70*/  FMUL R0, R225, UR20 ;  /* 0x00000014e1007c20 */ /* 0x008fe20008400000 */
[----:B------:R-:W-:Y:S01]  /*df80*/  FMUL R2, R224, UR20 ;  /* 0x00000014e0027c20 */ /* 0x000fe20008400000 */
[----:B------:R-:W3:Y:S04]  /*df90*/  LDL.LU R225, [R1+0x24] ;  /* 0x0000240001e17983 */ /* 0x000ee80000300800 */
[----:B------:R-:W4:Y:S01]  /*dfa0*/  LDL.LU R224, [R1+0x28] ;  /* 0x0000280001e07983 */ /* 0x000f220000300800 */
[----:B------:R-:W-:-:S03]  /*dfb0*/  FMUL R3, R226, UR20 ;  /* 0x00000014e2037c20 */ /* 0x000fc60008400000 */
[----:B------:R-:W4:Y:S04]  /*dfc0*/  LDL.LU R226, [R1+0x2c] ;  /* 0x00002c0001e27983 */ /* 0x000f280000300800 */
[----:B------:R-:W4:Y:S04]  /*dfd0*/  LDL.LU R227, [R1+0x30] ;  /* 0x0000300001e37983 */ /* 0x000f280000300800 */
[----:B------:R-:W-:Y:S01]  /*dfe0*/  @!P5 STG.E.U8 desc[UR16][R30.64+0x38], R9 ;  /* 0x000038091e00d986 */ /* 0x000fe2000c101110 */
[----:B------:R-:W-:-:S03]  /*dff0*/  ISETP.LT.OR P5, PT, R41, 0x41, !P0 ;  /* 0x000000412900780c */ /* 0x000fc600047a1670 */
[----:B------:R0:W-:Y:S01]  /*e000*/  @!P6 STG.E.U8 desc[UR16][R30.64+0x39], R7 ;  /* 0x000039071e00e986 */ /* 0x0001e2000c101110 */
[----:B------:R-:W-:-:S03]  /*e010*/  ISETP.LT.OR P6, PT, R41, 0x42, !P0 ;  /* 0x000000422900780c */ /* 0x000fc600047c1670 */
[----:B------:R-:W-:Y:S01]  /*e020*/  @!P3 STG.E.U8 desc[UR16][R28.64+0x40], R11 ;  /* 0x0000400b1c00b986 */ /* 0x000fe2000c101110 */
[----:B------:R-:W-:-:S03]  /*e030*/  ISETP.LT.OR P3, PT, R41, 0x49, !P1 ;  /* 0x000000492900780c */ /* 0x000fc60004f61670 */
[----:B------:R1:W-:Y:S01]  /*e040*/  @!P2 STG.E.U8 desc[UR16][R28.64+0x41], R5 ;  /* 0x000041051c00a986 */ /* 0x0003e2000c101110 */
[----:B0-----:R-:W-:-:S03]  /*e050*/  F2FP.SATFINITE.E4M3.F32.PACK_AB_MERGE_C R7, RZ, R0, RZ ;  /* 0x00000000ff07723e */ /* 0x001fc600048070ff */
[----:B------:R-:W-:Y:S01]  /*e060*/  @!P5 STG.E.U8 desc[UR16][R30.64+0x40], R13 ;  /* 0x0000400d1e00d986 */ /* 0x000fe2000c101110 */
[C---:B------:R-:W-:Y:S02]  /*e070*/  ISETP.LT.OR P2, PT, R41.reuse, 0x4a, !P1 ;  /* 0x0000004a2900780c */ /* 0x040fe40004f41670 */
[----:B-1----:R-:W-:Y:S01]  /*e080*/  F2FP.SATFINITE.E4M3.F32.PACK_AB_MERGE_C R5, RZ, R2, RZ ;  /* 0x00000002ff05723e */ /* 0x002fe200048070ff */
[----:B------:R0:W-:Y:S01]  /*e090*/  @!P6 STG.E.U8 desc[UR16][R30.64+0x41], R7 ;  /* 0x000041071e00e986 */ /* 0x0001e2000c101110 */
[C---:B------:R-:W-:Y:S02]  /*e0a0*/  ISETP.LT.OR P5, PT, R41.reuse, 0x49, !P0 ;  /* 0x000000492900780c */ /* 0x040fe400047a1670 */
[C---:B------:R-:W-:Y:S01]  /*e0b0*/  ISETP.LT.OR P6, PT, R41.reuse, 0x4a, !P0 ;  /* 0x0000004a2900780c */ /* 0x040fe200047c1670 */
[----:B------:R1:W-:Y:S01]  /*e0c0*/  @!P3 STG.E.U8 desc[UR16][R28.64+0x48], R5 ;  /* 0x000048051c00b986 */ /* 0x0003e2000c101110 */
[----:B------:R-:W-:Y:S02]  /*e0d0*/  ISETP.LT.OR P3, PT, R41, 0x51, !P1 ;  /* 0x000000512900780c */ /* 0x000fe40004f61670 */
[----:B------:R-:W-:-:S02]  /*e0e0*/  F2FP.SATFINITE.E4M3.F32.PACK_AB_MERGE_C R9, RZ, R3, RZ ;  /* 0x00000003ff09723e */ /* 0x000fc400048070ff */
[----:B------:R-:W-:-:S03]  /*e0f0*/  F2FP.SATFINITE.E4M3.F32.PACK_AB_MERGE_C R11, RZ, R4, RZ ;  /* 0x00000004ff0b723e */ /* 0x000fc600048070ff */
[----:B------:R1:W-:Y:S04]  /*e100*/  @!P2 STG.E.U8 desc[UR16][R28.64+0x49], R9 ;  /* 0x000049091c00a986 */ /* 0x0003e8000c101110 */
[----:B------:R-:W-:Y:S01]  /*e110*/  @!P5 STG.E.U8 desc[UR16][R30.64+0x48], R11 ;  /* 0x0000480b1e00d986 */ /* 0x000fe2000c101110 */
[----:B------:R-:W-:-:S03]  /*e120*/  FMUL R0, R221, UR20 ;  /* 0x00000014dd007c20 */ /* 0x000fc60008400000 */
[----:B------:R-:W4:Y:S02]  /*e130*/  LDL.LU R221, [R1+0x34] ;  /* 0x0000340001dd7983 */ /* 0x000f240000300800 */
[----:B0-----:R-:W-:-:S05]  /*e140*/  F2FP.SATFINITE.E4M3.F32.PACK_AB_MERGE_C R7, RZ, R0, RZ ;  /* 0x00000000ff07723e */ /* 0x001fca00048070ff */
[----:B------:R-:W-:Y:S01]  /*e150*/  @!P6 STG.E.U8 desc[UR16][R30.64+0x49], R7 ;  /* 0x000049071e00e986 */ /* 0x000fe2000c101110 */
[----:B--2---:R-:W-:-:S03]  /*e160*/  FMUL R2, R220, UR20 ;  /* 0x00000014dc027c20 */ /* 0x004fc60008400000 */
[----:B------:R-:W2:Y:S02]  /*e170*/  LDL.LU R220, [R1+0x38] ;  /* 0x0000380001dc7983 */ /* 0x000ea40000300800 */
[----:B-1----:R-:W-:-:S05]  /*e180*/  F2FP.SATFINITE.E4M3.F32.PACK_AB_MERGE_C R5, RZ, R2, RZ ;  /* 0x00000002ff05723e */ /* 0x002fca00048070ff */
[----:B------:R0:W-:Y:S01]  /*e190*/  @!P3 STG.E.U8 desc[UR16][R28.64+0x50], R5 ;  /* 0x000050051c00b986 */ /* 0x0001e2000c101110 */
[----:B------:R-:W-:-:S03]  /*e1a0*/  FMUL R3, R222, UR20 ;  /* 0x00000014de037c20 */ /* 0x000fc60008400000 */
[----:B------:R-:W2:Y:S02]  /*e1b0*/  LDL.LU R222, [R1+0x3c] ;  /* 0x00003c0001de7983 */ /* 0x000ea40000300800 */
[----:B------:R-:W-:Y:S01]  /*e1c0*/  F2FP.SATFINITE.E4M3.F32.PACK_AB_MERGE_C R9, RZ, R3, RZ ;  /* 0x00000003ff09723e */ /* 0x000fe200048070ff */
[----:B------:R-:W-:Y:S02]  /*e1d0*/  FMUL R0, R223, UR20 ;  /* 0x00000014df007c20 */ /* 0x000fe40008400000 */
[----:B------:R-:W2:Y:S03]  /*e1e0*/  LDL.LU R223, [R1+0x40] ;  /* 0x0000400001df7983 */ /* 0x000ea60000300800 */
[----:B------:R-:W-:Y:S01]  /*e1f0*/  F2FP.SATFINITE.E4M3.F32.PACK_AB_MERGE_C R13, RZ, R0, RZ ;  /* 0x00000000ff0d723e */ /* 0x000fe200048070ff */
[----:B---3--:R-:W-:Y:S02]  /*e200*/  FMUL R2, R225, UR20 ;  /* 0x00000014e1027c20 */ /* 0x008fe40008400000 */
[----:B------:R-:W3:Y:S01]  /*e210*/  LDL.LU R225, [R1+0x44] ;  /* 0x0000440001e17983 */ /* 0x000ee20000300800 */
[----:B----4-:R-:W-:-:S03]  /*e220*/  FMUL R0, R224, UR20 ;  /* 0x00000014e0007c20 */ /* 0x010fc60008400000 */
[----:B------:R-:W4:Y:S01]  /*e230*/  LDL.LU R224, [R1+0x48] ;  /* 0x0000480001e07983 */ /* 0x000f220000300800 */
[----:B------:R-:W-:Y:S01]  /*e240*/  FMUL R3, R226, UR20 ;  /* 0x00000014e2037c20 */ /* 0x000fe20008400000 */
[----:B0-----:R-:W-:Y:S02]  /*e250*/  F2FP.SATFINITE.E4M3.F32.PACK_AB_MERGE_C R5, RZ, R0, RZ ;  /* 0x00000000ff05723e */ /* 0x001fe400048070ff */
[----:B------:R-:W4:Y:S01]  /*e260*/  LDL.LU R226, [R1+0x4c] ;  /* 0x00004c0001e27983 */ /* 0x000f220000300800 */
[----:B------:R-:W-:-:S03]  /*e270*/  FMUL R0, R227, UR20 ;  /* 0x00000014e3007c20 */ /* 0x000fc60008400000 */
[----:B------:R-:W4:Y:S01]  /*e280*/  LDL.LU R227, [R1+0x50] ;  /* 0x0000500001e37983 */ /* 0x000f220000300800 */
[C---:B------:R-:W-:Y:S02]  /*e290*/  ISETP.LT.OR P2, PT, R41.reuse, 0x52, !P1 ;  /* 0x000000522900780c */ /* 0x040fe40004f41670 */
[C---:B------:R-:W-:Y:S01]  /*e2a0*/  ISETP.LT.OR P6, PT, R41.reuse, 0x52, !P0 ;  /* 0x000000522900780c */ /* 0x040fe200047c1670 */
[----:B------:R-:W4:Y:S01]  /*e2b0*/  LDL.LU R219, [R1+0x54] ;  /* 0x0000540001db7983 */ /* 0x000f220000300800 */
[C---:B------:R-:W-:Y:S02]  /*e2c0*/  ISETP.LT.OR P5, PT, R41.reuse, 0x51, !P0 ;  /* 0x000000512900780c */ /* 0x040fe400047a1670 */
[----:B------:R-:W-:Y:S02]  /*e2d0*/  ISETP.LT.OR P3, PT, R41, 0x59, !P1 ;  /* 0x000000592900780c */ /* 0x000fe40004f61670 */
[----:B------:R-:W-:Y:S02]  /*e2e0*/  F2FP.SATFINITE.E4M3.F32.PACK_AB_MERGE_C R7, RZ, R2, RZ ;  /* 0x00000002ff07723e */ /* 0x000fe400048070ff */
[----:B------:R-:W-:-:S03]  /*e2f0*/  F2FP.SATFINITE.E4M3.F32.PACK_AB_MERGE_C R11, RZ, R0, RZ ;  /* 0x00000000ff0b723e */ /* 0x000fc600048070ff */
[----:B------:R0:W-:Y:S01]  /*e300*/  @!P2 STG.E.U8 desc[UR16][R28.64+0x51], R9 ;  /* 0x000051091c00a986 */ /* 0x0001e2000c101110 */
[----:B------:R-:W-:-:S03]  /*e310*/  ISETP.LT.OR P2, PT, R41, 0x5a, !P1 ;  /* 0x0000005a2900780c */ /* 0x000fc60004f41670 */
[----:B------:R-:W-:Y:S01]  /*e320*/  @!P6 STG.E.U8 desc[UR16][R30.64+0x51], R7 ;  /* 0x000051071e00e986 */ /* 0x000fe2000c101110 */
[----:B------:R-:W-:-:S03]  /*e330*/  ISETP.LT.OR P6, PT, R41, 0x5a, !P0 ;  /* 0x0000005a2900780c */ /* 0x000fc600047c1670 */
[----:B------:R-:W-:Y:S01]  /*e340*/  @!P5 STG.E.U8 desc[UR16][R30.64+0x50], R13 ;  /* 0x0000500d1e00d986 */ /* 0x000fe2000c101110 */
[----:B0-----:R-:W-:-:S03]  /*e350*/  F2FP.SATFINITE.E4M3.F32.PACK_AB_MERGE_C R9, RZ, R3, RZ ;  /* 0x00000003ff09723e */ /* 0x001fc600048070ff */
[----:B------:R0:W-:Y:S04]  /*e360*/  @!P3 STG.E.U8 desc[UR16][R28.64+0x58], R5 ;  /* 0x000058051c00b986 */ /* 0x0001e8000c101110 */
[----:B------:R1:W-:Y:S01]  /*e370*/  @!P2 STG.E.U8 desc[UR16][R28.64+0x59], R9 ;  /* 0x000059091c00a986 */ /* 0x0003e2000c101110 */
[----:B------:R-:W-:-:S03]  /*e380*/  FMUL R0, R221, UR20 ;  /* 0x00000014dd007c20 */ /* 0x000fc60008400000 */
[----:B------:R-:W4:Y:S02]  /*e390*/  LDL.LU R221, [R1+0x58] ;  /* 0x0000580001dd7983 */ /* 0x000f240000300800 */
[----:B0-----:R-:W-:-:S05]  /*e3a0*/  F2FP.SATFINITE.E4M3.F32.PACK_AB_MERGE_C R5, RZ, R0, RZ ;  /* 0x00000000ff05723e */ /* 0x001fca00048070ff */
[----:B------:R0:W-:Y:S01]  /*e3b0*/  @!P6 STG.E.U8 desc[UR16][R30.64+0x59], R5 ;  /* 0x000059051e00e986 */ /* 0x0001e2000c101110 */
[----:B--2---:R-:W-:-:S03]  /*e3c0*/  FMUL R2, R220, UR20 ;  /* 0x00000014dc027c20 */ /* 0x004fc60008400000 */
[----:B------:R-:W2:Y:S02]  /*e3d0*/  LDL.LU R220, [R1+0x5c] ;  /* 0x00005c0001dc7983 */ /* 0x000ea40000300800 */
[----:B------:R-:W-:Y:S01]  /*e3e0*/  F2FP.SATFINITE.E4M3.F32.PACK_AB_MERGE_C R7, RZ, R2, RZ ;  /* 0x00000002ff07723e */ /* 0x000fe200048070ff */
[----:B------:R-:W-:Y:S02]  /*e3f0*/  FMUL R3, R222, UR20 ;  /* 0x00000014de037c20 */ /* 0x000fe40008400000 */
[----:B------:R-:W2:Y:S03]  /*e400*/  LDL.LU R222, [R1+0x60] ;  /* 0x0000600001de7983 */ /* 0x000ea60000300800 */
[----:B-1----:R-:W-:Y:S01]  /*e410*/  F2FP.SATFINITE.E4M3.F32.PACK_AB_MERGE_C R9, RZ, R3, RZ ;  /* 0x00000003ff09723e */ /* 0x002fe200048070ff */
[----:B------:R-:W-:Y:S02]  /*e420*/  FMUL R4, R223, UR20 ;  /* 0x00000014df047c20 */ /* 0x000fe40008400000 */
[----:B------:R-:W2:Y:S01]  /*e430*/  LDL.LU R223, [R1+0x64] ;  /* 0x0000640001df7983 */ /* 0x000ea20000300800 */
[----:B---3--:R-:W-:-:S03]  /*e440*/  FMUL R0, R225, UR20 ;  /* 0x00000014e1007c20 */ /* 0x008fc60008400000 */
[----:B------:R-:W3:Y:S01]  /*e450*/  LDL.LU R225, [R1+0x68] ;  /* 0x0000680001e17983 */ /* 0x000ee20000300800 */
[----:B----4-:R-:W-:Y:S01]  /*e460*/  FMUL R2, R224, UR20 ;  /* 0x00000014e0027c20 */ /* 0x010fe20008400000 */
[----:B0-----:R-:W-:Y:S02]  /*e470*/  F2FP.SATFINITE.E4M3.F32.PACK_AB_MERGE_C R5, RZ, R0, RZ ;  /* 0x00000000ff05723e */ /* 0x001fe400048070ff */
[----:B------:R-:W4:Y:S01]  /*e480*/  LDL.LU R224, [R1+0x6c] ;  /* 0x00006c0001e07983 */ /* 0x000f220000300800 */
[----:B------:R-:W-:-:S03]  /*e490*/  FMUL R3, R226, UR20 ;  /* 0x00000014e2037c20 */ /* 0x000fc60008400000 */
[----:B------:R-:W4:Y:S01]  /*e4a0*/  LDL.LU R226, [R1+0x70] ;  /* 0x0000700001e27983 */ /* 0x000f220000300800 */
[----:B------:R-:W-:-:S03]  /*e4b0*/  FMUL R0, R227, UR20 ;  /* 0x00000014e3007c20 */ /* 0x000fc60008400000 */
[----:B------:R-:W4:Y:S01]  /*e4c0*/  LDL.LU R227, [R1+0x74] ;  /* 0x0000740001e37983 */ /* 0x000f220000300800 */
[C---:B------:R-:W-:Y:S02]  /*e4d0*/  ISETP.LT.OR P5, PT, R41.reuse, 0x59, !P0 ;  /* 0x000000592900780c */ /* 0x040fe400047a1670 */
[C---:B------:R-:W-:Y:S02]  /*e4e0*/  ISETP.LT.OR P2, PT, R41.reuse, 0x62, !P1 ;  /* 0x000000622900780c */ /* 0x040fe40004f41670 */
[C---:B------:R-:W-:Y:S02]  /*e4f0*/  ISETP.LT.OR P3, PT, R41.reuse, 0x61, !P1 ;  /* 0x000000612900780c */ /* 0x040fe40004f61670 */
[----:B------:R-:W-:-:S07]  /*e500*/  ISETP.LT.OR P6, PT, R41, 0x62, !P0 ;  /* 0x000000622900780c */ /* 0x000fce00047c1670 */
[----:B------:R-:W-:Y:S01]  /*e510*/  @!P5 STG.E.U8 desc[UR16][R30.64+0x58], R11 ;  /* 0x0000580b1e00d986 */ /* 0x000fe2000c101110 */
[----:B------:R-:W-:-:S03]  /*e520*/  ISETP.LT.OR P5, PT, R41, 0x61, !P0 ;  /* 0x000000612900780c */ /* 0x000fc600047a1670 */
[----:B------:R0:W-:Y:S01]  /*e530*/  @!P2 STG.E.U8 desc[UR16][R28.64+0x61], R9 ;  /* 0x000061091c00a986 */ /* 0x0001e2000c101110 */
[----:B------:R-:W-:-:S03]  /*e540*/  ISETP.LT.OR P2, PT, R41, 0x6a, !P1 ;  /* 0x0000006a2900780c */ /* 0x000fc60004f41670 */
[----:B------:R1:W-:Y:S01]  /*e550*/  @!P3 STG.E.U8 desc[UR16][R28.64+0x60], R7 ;  /* 0x000060071c00b986 */ /* 0x0003e2000c101110 */
[----:B------:R-:W-:Y:S02]  /*e560*/  ISETP.LT.OR P3, PT, R41, 0x69, !P1 ;  /* 0x000000692900780c */ /* 0x000fe40004f61670 */
[----:B------:R-:W-:Y:S01]  /*e570*/  F2FP.SATFINITE.E4M3.F32.PACK_AB_MERGE_C R13, RZ, R4, RZ ;  /* 0x00000004ff0d723e */ /* 0x000fe200048070ff */
[----:B------:R1:W-:Y:S01]  /*e580*/  @!P6 STG.E.U8 desc[UR16][R30.64+0x61], R5 ;  /* 0x000061051e00e986 */ /* 0x0003e2000c101110 */
[----:B0-----:R-:W-:-:S03]  /*e590*/  F2FP.SATFINITE.E4M3.F32.PACK_AB_MERGE_C R9, RZ, R3, RZ ;  /* 0x00000003ff09723e */ /* 0x001fc600048070ff */
[----:B------:R-:W-:Y:S01]  /*e5a0*/  @!P5 STG.E.U8 desc[UR16][R30.64+0x60], R13 ;  /* 0x0000600d1e00d986 */ /* 0x000fe2000c101110 */
[----:B-1----:R-:W-:-:S03]  /*e5b0*/  F2FP.SATFINITE.E4M3.F32.PACK_AB_MERGE_C R7, RZ, R2, RZ ;  /* 0x00000002ff07723e */ /* 0x002fc600048070ff */
[----:B------:R-:W-:Y:S01]  /*e5c0*/  @!P2 STG.E.U8 desc[UR16][R28.64+0x69], R9 ;  /* 0x000069091c00a986 */ /* 0x000fe2000c101110 */
[C---:B------:R-:W-:Y:S02]  /*e5d0*/  ISETP.LT.OR P5, PT, R41.reuse, 0x69, !P0 ;  /* 0x000000692900780c */ /* 0x040fe400047a1670 */
[C---:B------:R-:W-:Y:S01]  /*e5e0*/  ISETP.LT.OR P6, PT, R41.reuse, 0x6a, !P0 ;  /* 0x0000006a2900780c */ /* 0x040fe200047c1670 */
[----:B------:R0:W-:Y:S01]  /*e5f0*/  @!P3 STG.E.U8 desc[UR16][R28.64+0x68], R7 ;  /* 0x000068071c00b986 */ /* 0x0001e2000c101110 */
[----:B------:R-:W-:Y:S01]  /*e600*/  ISETP.LT.OR P2, PT, R41, 0x72, !P1 ;  /* 0x000000722900780c */ /* 0x000fe20004f41670 */
[----:B------:R-:W-:Y:S01]  /*e610*/  FMUL R2, R219, UR20 ;  /* 0x00000014db027c20 */ /* 0x000fe20008400000 */
[----:B------:R-:W-:Y:S02]  /*e620*/  ISETP.LT.OR P3, PT, R41, 0x71, !P1 ;  /* 0x000000712900780c */ /* 0x000fe40004f61670 */
[----:B------:R-:W-:Y:S02]  /*e630*/  F2FP.SATFINITE.E4M3.F32.PACK_AB_MERGE_C R11, RZ, R0, RZ ;  /* 0x00000000ff0b723e */ /* 0x000fe400048070ff */
[----:B------:R-:W-:-:S03]  /*e640*/  F2FP.SATFINITE.E4M3.F32.PACK_AB_MERGE_C R5, RZ, R2, RZ ;  /* 0x00000002ff05723e */ /* 0x000fc600048070ff */
[----:B------:R-:W-:Y:S01]  /*e650*/  @!P5 STG.E.U8 desc[UR16][R30.64+0x68], R11 ;  /* 0x0000680b1e00d986 */ /* 0x000fe2000c101110 */
[----:B------:R-:W-:-:S03]  /*e660*/  ISETP.LT.OR P5, PT, R41, 0x71, !P0 ;  /* 0x000000712900780c */ /* 0x000fc600047a1670 */
[----:B------:R-:W-:Y:S01]  /*e670*/  @!P6 STG.E.U8 desc[UR16][R30.64+0x69], R5 ;  /* 0x000069051e00e986 */ /* 0x000fe2000c101110 */
[----:B------:R-:W-:Y:S01]  /*e680*/  ISETP.LT.OR P6, PT, R41, 0x72, !P0 ;  /* 0x000000722900780c */ /* 0x000fe200047c1670 */
[----:B------:R-:W-:-:S05]  /*e690*/  FMUL R0, R221, UR20 ;  /* 0x00000014dd007c20 */ /* 0x000fca0008400000 */
[----:B0-----:R-:W-:-:S05]  /*e6a0*/  F2FP.SATFINITE.E4M3.F32.PACK_AB_MERGE_C R7, RZ, R0, RZ ;  /* 0x00000000ff07723e */ /* 0x001fca00048070ff */
[----:B------:R0:W-:Y:S01]  /*e6b0*/  @!P3 STG.E.U8 desc[UR16][R28.64+0x70], R7 ;  /* 0x000070071c00b986 */ /* 0x0001e2000c101110 */
[C---:B------:R-:W-:Y:S02]  /*e6c0*/  ISETP.LT.OR P3, PT, R41.reuse, 0x79, !P0 ;  /* 0x000000792900780c */ /* 0x040fe40004761670 */
[----:B------:R-:W-:Y:S01]  /*e6d0*/  ISETP.LT.OR P0, PT, R41, 0x7a, !P0 ;  /* 0x0000007a2900780c */ /* 0x000fe20004701670 */
[----:B--2---:R-:W-:-:S05]  /*e6e0*/  FMUL R3, R220, UR20 ;  /* 0x00000014dc037c20 */ /* 0x004fca0008400000 */
[----:B------:R-:W-:-:S05]  /*e6f0*/  F2FP.SATFINITE.E4M3.F32.PACK_AB_MERGE_C R9, RZ, R3, RZ ;  /* 0x00000003ff09723e */ /* 0x000fca00048070ff */
[----:B------:R1:W-:Y:S01]  /*e700*/  @!P2 STG.E.U8 desc[UR16][R28.64+0x71], R9 ;  /* 0x000071091c00a986 */ /* 0x0003e2000c101110 */
[C---:B------:R-:W-:Y:S02]  /*e710*/  ISETP.LT.OR P2, PT, R41.reuse, 0x79, !P1 ;  /* 0x000000792900780c */ /* 0x040fe40004f41670 */
[----:B------:R-:W-:Y:S01]  /*e720*/  ISETP.LT.OR P1, PT, R41, 0x7a, !P1 ;  /* 0x0000007a2900780c */ /* 0x000fe20004f21670 */
[----:B------:R-:W-:-:S05]  /*e730*/  FMUL R0, R222, UR20 ;  /* 0x00000014de007c20 */ /* 0x000fca0008400000 */
[----:B------:R-:W-:-:S05]  /*e740*/  F2FP.SATFINITE.E4M3.F32.PACK_AB_MERGE_C R13, RZ, R0, RZ ;  /* 0x00000000ff0d723e */ /* 0x000fca00048070ff */
[----:B------:R2:W-:Y:S01]  /*e750*/  @!P5 STG.E.U8 desc[UR16][R30.64+0x70], R13 ;  /* 0x0000700d1e00d986 */ /* 0x0005e2000c101110 */
[----:B------:R-:W-:Y:S01]  /*e760*/  FMUL R0, R223, UR20 ;  /* 0x00000014df007c20 */ /* 0x000fe20008400000 */
[----:B---3--:R-:W-:Y:S01]  /*e770*/  FMUL R2, R225, UR20 ;  /* 0x00000014e1027c20 */ /* 0x008fe20008400000 */
[----:B----4-:R-:W-:-:S03]  /*e780*/  FMUL R3, R224, UR20 ;  /* 0x00000014e0037c20 */ /* 0x010fc60008400000 */
[----:B0-----:R-:W-:Y:S01]  /*e790*/  F2FP.SATFINITE.E4M3.F32.PACK_AB_MERGE_C R7, RZ, R0, RZ ;  /* 0x00000000ff07723e */ /* 0x001fe200048070ff */
[----:B------:R-:W-:Y:S01]  /*e7a0*/  FMUL R4, R226, UR20 ;  /* 0x00000014e2047c20 */ /* 0x000fe20008400000 */
[----:B------:R-:W-:Y:S01]  /*e7b0*/  FMUL R5, R227, UR20 ;  /* 0x00000014e3057c20 */ /* 0x000fe20008400000 */
[----:B-1----:R-:W-:Y:S02]  /*e7c0*/  F2FP.SATFINITE.E4M3.F32.PACK_AB_MERGE_C R9, RZ, R2, RZ ;  /* 0x00000002ff09723e */ /* 0x002fe400048070ff */
[----:B------:R-:W-:Y:S02]  /*e7d0*/  F2FP.SATFINITE.E4M3.F32.PACK_AB_MERGE_C R3, RZ, R3, RZ ;  /* 0x00000003ff03723e */ /* 0x000fe400048070ff */
[----:B------:R-:W-:Y:S02]  /*e7e0*/  F2FP.SATFINITE.E4M3.F32.PACK_AB_MERGE_C R11, RZ, R4, RZ ;  /* 0x00000004ff0b723e */ /* 0x000fe400048070ff */
[----:B------:R-:W-:Y:S01]  /*e7f0*/  F2FP.SATFINITE.E4M3.F32.PACK_AB_MERGE_C R5, RZ, R5, RZ ;  /* 0x00000005ff05723e */ /* 0x000fe200048070ff */
[----:B------:R2:W-:Y:S04]  /*e800*/  @!P6 STG.E.U8 desc[UR16][R30.64+0x71], R7 ;  /* 0x000071071e00e986 */ /* 0x0005e8000c101110 */
[----:B------:R2:W-:Y:S04]  /*e810*/  @!P2 STG.E.U8 desc[UR16][R28.64+0x78], R9 ;  /* 0x000078091c00a986 */ /* 0x0005e8000c101110 */
[----:B------:R2:W-:Y:S04]  /*e820*/  @!P1 STG.E.U8 desc[UR16][R28.64+0x79], R3 ;  /* 0x000079031c009986 */ /* 0x0005e8000c101110 */
[----:B------:R2:W-:Y:S04]  /*e830*/  @!P3 STG.E.U8 desc[UR16][R30.64+0x78], R11 ;  /* 0x0000780b1e00b986 */ /* 0x0005e8000c101110 */
[----:B------:R2:W-:Y:S02]  /*e840*/  @!P0 STG.E.U8 desc[UR16][R30.64+0x79], R5 ;  /* 0x000079051e008986 */ /* 0x0005e4000c101110 */
.L_x_296:
[----:B------:R-:W-:Y:S05]  /*e850*/  BSYNC B0 ;  /* 0x0000000000007941 */ /* 0x000fea0003800000 */
.L_x_38:
[----:B0-2---:R-:W2:Y:S04]  /*e860*/  LDL.LU R3, [R1+0x80] ;  /* 0x0000800001037983 */ /* 0x005ea80000300800 */
[----:B-----5:R-:W2:Y:S01]  /*e870*/  LDL.LU R2, [R1+0x84] ;  /* 0x0000840001027983 */ /* 0x020ea20000300800 */
[----:B------:R-:W-:Y:S01]  /*e880*/  ULDC UR6, c[0x0][0xc] ;  /* 0x0000030000067ab9 */ /* 0x000fe20000000800 */
[----:B------:R-:W-:Y:S01]  /*e890*/  ULDC UR7, c[0x0][0x10] ;  /* 0x0000040000077ab9 */ /* 0x000fe20000000800 */
[----:B------:R-:W2:Y:S01]  /*e8a0*/  LDC R5, c[0x0][0x14] ;  /* 0x00000500ff057b82 */ /* 0x000ea20000000800 */
[----:B------:R-:W-:Y:S01]  /*e8b0*/  UIMAD.WIDE.U32 UR6, UR6, UR7, URZ ;  /* 0x00000007060672a5 */ /* 0x000fe2000f8e003f */
[----:B------:R-:W-:Y:S01]  /*e8c0*/  PRMT R0, RZ, 0x7610, R0 ;  /* 0x00007610ff007816 */ /* 0x000fe20000000000 */
[----:B------:R-:W-:-:S04]  /*e8d0*/  UMOV UR22, 0xffffffff ;  /* 0xffffffff00167882 */ /* 0x000fc80000000000 */
[----:B--2---:R-:W-:-:S04]  /*e8e0*/  IMAD.WIDE.U32 R2, R5, UR6, R2 ;  /* 0x0000000605027c25 */ /* 0x004fc8000f8e0002 */
[----:B------:R-:W-:Y:S01]  /*e8f0*/  IMAD R5, R5, UR7, RZ ;  /* 0x0000000705057c24 */ /* 0x000fe2000f8e02ff */
[----:B------:R-:W-:Y:S01]  /*e900*/  ULDC.64 UR6, c[0x0][0x650] ;  /* 0x0001940000067ab9 */ /* 0x000fe20000000a00 */
[----:B------:R-:W-:Y:S01]  /*e910*/  IMAD.MOV.U32 R19, RZ, RZ, R2 ;  /* 0x000000ffff137224 */ /* 0x000fe200078e0002 */
[----:B------:R-:W-:Y:S01]  /*e920*/  ISETP.GE.U32.AND P0, PT, R2, UR6, PT ;  /* 0x0000000602007c0c */ /* 0x000fe2000bf06070 */
[----:B------:R-:W-:Y:S02]  /*e930*/  IMAD.IADD R22, R3, 0x1, R5 ;  /* 0x0000000103167824 */ /* 0x000fe400078e0205 */
[----:B------:R-:W-:-:S03]  /*e940*/  IMAD.MOV.U32 R2, RZ, RZ, -0x1 ;  /* 0xffffffffff027424 */ /* 0x000fc600078e00ff */
[----:B------:R0:W-:Y:S01]  /*e950*/  STL [R1+0x80], R22 ;  /* 0x0000801601007387 */ /* 0x0001e20000100800 */
[----:B------:R-:W-:-:S03]  /*e960*/  ISETP.GE.U32.AND.EX P0, PT, R22, UR7, PT, P0 ;  /* 0x0000000716007c0c */ /* 0x000fc6000bf06100 */
[----:B------:R0:W-:Y:S04]  /*e970*/  STL [R1+0x84], R19 ;  /* 0x0000841301007387 */ /* 0x0001e80000100800 */
[----:B------:R0:W-:Y:S06]  /*e980*/  STL [R1+0x88], R2 ;  /* 0x0000880201007387 */ /* 0x0001ec0000100800 */
[----:B------:R-:W-:Y:S05]  /*e990*/  @P0 BRA `(.L_x_297) ;  /* 0x00000004006c0947 */ /* 0x000fea0003800000 */
[----:B------:R-:W2:Y:S01]  /*e9a0*/  S2R R14, SR_CTAID.X ;  /* 0x00000000000e7919 */ /* 0x000ea20000002500 */
[----:B------:R-:W5:Y:S01]  /*e9b0*/  LDC.64 R8, c[0x0][0x628] ;  /* 0x00018a00ff087b82 */ /* 0x000f620000000a00 */
[----:B------:R-:W-:Y:S01]  /*e9c0*/  ULDC UR6, c[0x0][0x150] ;  /* 0x0000540000067ab9 */ /* 0x000fe20000000800 */
[----:B------:R-:W-:Y:S01]  /*e9d0*/  IMAD.MOV.U32 R6, RZ, RZ, R19 ;  /* 0x000000ffff067224 */ /* 0x000fe200078e0013 */
[----:B------:R-:W0:Y:S01]  /*e9e0*/  S2R R16, SR_CTAID.Y ;  /* 0x0000000000107919 */ /* 0x000e220000002600 */
[----:B------:R-:W-:-:S04]  /*e9f0*/  IMAD.MOV.U32 R7, RZ, RZ, R22 ;  /* 0x000000ffff077224 */ /* 0x000fc800078e0016 */
[----:B------:R-:W0:Y:S08]  /*ea00*/  LDC R17, c[0x0][0x144] ;  /* 0x00005100ff117b82 */ /* 0x000e300000000800 */
[----:B------:R-:W0:Y:S08]  /*ea10*/  LDC R10, c[0x0][0x630] ;  /* 0x00018c00ff0a7b82 */ /* 0x000e300000000800 */
[----:B------:R-:W0:Y:S01]  /*ea20*/  LDC.64 R12, c[0x0][0x620] ;  /* 0x00018800ff0c7b82 */ /* 0x000e220000000a00 */
[----:B-----5:R-:W-:-:S04]  /*ea30*/  ISETP.NE.U32.AND P0, PT, R8, RZ, PT ;  /* 0x000000ff0800720c */ /* 0x020fc80003f05070 */
[----:B------:R-:W-:Y:S02]  /*ea40*/  ISETP.NE.AND.EX P0, PT, R9, RZ, PT, P0 ;  /* 0x000000ff0900720c */ /* 0x000fe40003f05300 */
[----:B--2---:R-:W-:-:S05]  /*ea50*/  I2FP.F32.U32 R0, R14 ;  /* 0x0000000e00007245 */ /* 0x004fca0000201000 */
[----:B------:R-:W-:-:S04]  /*ea60*/  FMUL R0, R0, UR6 ;  /* 0x0000000600007c20 */ /* 0x000fc80008400000 */
[----:B------:R2:W0:Y:S02]  /*ea70*/  F2I.U32.TRUNC.NTZ R15, R0 ;  /* 0x00000000000f7305 */ /* 0x000424000020f000 */
[----:B------:R-:W-:Y:S05]  /*ea80*/  @!P0 BRA `(.L_x_298) ;  /* 0x0000000000288947 */ /* 0x000fea0003800000 */
[----:B--2---:R-:W2:Y:S02]  /*ea90*/  LDC R0, c[0x0][0x634] ;  /* 0x00018d00ff007b82 */ /* 0x004ea40000000800 */
[----:B--2---:R-:W-:-:S05]  /*eaa0*/  IADD3 R7, P0, R19, R0, RZ ;  /* 0x0000000013077210 */ /* 0x004fca0007f1e0ff */
[----:B------:R-:W-:-:S04]  /*eab0*/  IMAD.X R11, RZ, RZ, R22, P0 ;  /* 0x000000ffff0b7224 */ /* 0x000fc800000e0616 */
[----:B0-----:R-:W-:-:S04]  /*eac0*/  IMAD.WIDE.U32 R2, R11, R8, RZ ;  /* 0x000000080b027225 */ /* 0x001fc800078e00ff */
[----:B------:R-:W-:-:S04]  /*ead0*/  IMAD.WIDE.U32 R4, P0, R7, R9, R2 ;  /* 0x0000000907047225 */ /* 0x000fc80007800002 */
[----:B------:R-:W-:-:S04]  /*eae0*/  IMAD.WIDE.U32 R2, R7, R8, RZ ;  /* 0x0000000807027225 */ /* 0x000fc800078e00ff */
[----:B------:R-:W-:Y:S01]  /*eaf0*/  IMAD.X R7, RZ, RZ, RZ, P0 ;  /* 0x000000ffff077224 */ /* 0x000fe200000e06ff */
[----:B------:R-:W-:Y:S01]  /*eb00*/  IADD3 RZ, P0, R3, R4, RZ ;  /* 0x0000000403ff7210 */ /* 0x000fe20007f1e0ff */
[----:B------:R-:W-:-:S04]  /*eb10*/  IMAD.MOV.U32 R6, RZ, RZ, R5 ;  /* 0x000000ffff067224 */ /* 0x000fc800078e0005 */
[----:B------:R-:W-:-:S08]  /*eb20*/  IMAD.WIDE.U32.X R6, R11, R9, R6, P0 ;  /* 0x000000090b067225 */ /* 0x000fd000000e0406 */
.L_x_298:
[-CC-:B01----:R-:W-:Y:S01]  /*eb30*/  SHF.R.U64 R24, R6, R10.reuse, R7.reuse ;  /* 0x0000000a06187219 */ /* 0x183fe20000001207 */
[----:B------:R-:W0:Y:S01]  /*eb40*/  LDC.64 R20, c[0x0][0x640] ;  /* 0x00019000ff147b82 */ /* 0x000e220000000a00 */
[----:B--2---:R-:W-:Y:S01]  /*eb50*/  SHF.R.U32.HI R0, RZ, R10, R7 ;  /* 0x0000000aff007219 */ /* 0x004fe20000011607 */
[----:B------:R-:W-:Y:S01]  /*eb60*/  IMAD.MOV.U32 R2, RZ, RZ, R19 ;  /* 0x000000ffff027224 */ /* 0x000fe200078e0013 */
[----:B------:R-:W-:Y:S01]  /*eb70*/  IADD3 R5, P0, RZ, -R24, RZ ;  /* 0x80000018ff057210 */ /* 0x000fe20007f1e0ff */
[----:B------:R-:W-:Y:S01]  /*eb80*/  IMAD.MOV R15, RZ, RZ, -R15 ;  /* 0x000000ffff0f7224 */ /* 0x000fe200078e0a0f */
[----:B------:R-:W-:Y:S01]  /*eb90*/  ULDC UR6, c[0x0][0x154] ;  /* 0x0000550000067ab9 */ /* 0x000fe20000000800 */
[----:B------:R-:W-:Y:S02]  /*eba0*/  IMAD.MOV.U32 R7, RZ, RZ, 0x1 ;  /* 0x00000001ff077424 */ /* 0x000fe400078e00ff */
[----:B------:R-:W1:Y:S01]  /*ebb0*/  LDC R4, c[0x0][0x618] ;  /* 0x00018600ff047b82 */ /* 0x000e620000000800 */
[----:B------:R-:W-:-:S02]  /*ebc0*/  IMAD.X R3, RZ, RZ, ~R0, P0 ;  /* 0x000000ffff037224 */ /* 0x000fc400000e0e00 */
[----:B------:R-:W-:Y:S02]  /*ebd0*/  IMAD R15, R17, R15, R14 ;  /* 0x0000000f110f7224 */ /* 0x000fe400078e020e */
[-C--:B------:R-:W-:Y:S02]  /*ebe0*/  IMAD R0, R3, R12.reuse, RZ ;  /* 0x0000000c03007224 */ /* 0x080fe400078e02ff */
[----:B------:R-:W-:Y:S01]  /*ebf0*/  IMAD.MOV.U32 R3, RZ, RZ, R22 ;  /* 0x000000ffff037224 */ /* 0x000fe200078e0016 */
[----:B------:R-:W2:Y:S01]  /*ec00*/  LDC R6, c[0x0][0x608] ;  /* 0x00018200ff067b82 */ /* 0x000ea20000000800 */
[----:B------:R-:W-:-:S04]  /*ec10*/  IMAD.WIDE.U32 R2, R5, R12, R2 ;  /* 0x0000000c05027225 */ /* 0x000fc800078e0002 */
[----:B------:R-:W-:-:S03]  /*ec20*/  IMAD R5, R5, R13, R0 ;  /* 0x0000000d05057224 */ /* 0x000fc600078e0200 */
[----:B------:R-:W5:Y:S01]  /*ec30*/  LDC R18, c[0x0][0x658] ;  /* 0x00019600ff127b82 */ /* 0x000f620000000800 */
[----:B------:R-:W-:Y:S01]  /*ec40*/  I2FP.F32.U32 R0, R16 ;  /* 0x0000001000007245 */ /* 0x000fe20000201000 */
[----:B------:R-:W-:Y:S01]  /*ec50*/  IMAD.IADD R3, R3, 0x1, R5 ;  /* 0x0000000103037824 */ /* 0x000fe200078e0205 */
[----:B0-----:R-:W-:Y:S01]  /*ec60*/  ISETP.NE.U32.AND P0, PT, R20, RZ, PT ;  /* 0x000000ff1400720c */ /* 0x001fe20003f05070 */
[----:B------:R-:W-:Y:S02]  /*ec70*/  IMAD.MOV.U32 R5, RZ, RZ, -0x1 ;  /* 0xffffffffff057424 */ /* 0x000fe400078e00ff */
[----:B------:R-:W-:Y:S02]  /*ec80*/  FMUL R0, R0, UR6 ;  /* 0x0000000600007c20 */ /* 0x000fe40008400000 */
[----:B------:R-:W0:Y:S01]  /*ec90*/  LDC R13, c[0x0][0x148] ;  /* 0x00005200ff0d7b82 */ /* 0x000e220000000800 */
[----:B-1----:R-:W-:Y:S01]  /*eca0*/  SHF.R.U64 R10, R2, R4, R3 ;  /* 0x00000004020a7219 */ /* 0x002fe20000001203 */
[----:B------:R1:W0:Y:S01]  /*ecb0*/  F2I.U32.TRUNC.NTZ R12, R0 ;  /* 0x00000000000c7305 */ /* 0x000222000020f000 */
[----:B------:R-:W-:-:S02]  /*ecc0*/  ISETP.NE.AND.EX P0, PT, R21, RZ, PT, P0 ;  /* 0x000000ff1500720c */ /* 0x000fc40003f05300 */
[----:B------:R-:W-:-:S03]  /*ecd0*/  SHF.R.U32.HI R3, RZ, R4, R3 ;  /* 0x00000004ff037219 */ /* 0x000fc60000011603 */
[----:B------:R-:W0:Y:S01]  /*ece0*/  LDC R14, c[0x0][0x600] ;  /* 0x00018000ff0e7b82 */ /* 0x000e220000000800 */
[-CC-:B--2---:R-:W-:Y:S02]  /*ecf0*/  SHF.R.U64 R8, R10, R6.reuse, R3.reuse ;  /* 0x000000060a087219 */ /* 0x184fe40000001203 */
[----:B------:R-:W-:-:S05]  /*ed00*/  SHF.R.U32.HI R3, RZ, R6, R3 ;  /* 0x00000006ff037219 */ /* 0x000fca0000011603 */
[----:B------:R-:W2:Y:S01]  /*ed10*/  LDC R19, c[0x0][0x648] ;  /* 0x00019200ff137b82 */ /* 0x000ea20000000800 */
[-CC-:B-----5:R-:W-:Y:S02]  /*ed20*/  SHF.R.U64 R11, R8, R18.reuse, R3.reuse ;  /* 0x00000012080b7219 */ /* 0x1a0fe40000001203 */
[-C--:B------:R-:W-:Y:S02]  /*ed30*/  SHF.L.U32 R5, R5, R18.reuse, RZ ;  /* 0x0000001205057219 */ /* 0x080fe400000006ff */
[-C--:B------:R-:W-:Y:S01]  /*ed40*/  SHF.R.U32.HI R3, RZ, R18.reuse, R3 ;  /* 0x00000012ff037219 */ /* 0x080fe20000011603 */
[----:B------:R-:W-:Y:S01]  /*ed50*/  IMAD.MOV.U32 R2, RZ, RZ, R11 ;  /* 0x000000ffff027224 */ /* 0x000fe200078e000b */
[----:B------:R-:W-:Y:S01]  /*ed60*/  SHF.L.U32 R40, R7, R18, RZ ;  /* 0x0000001207287219 */ /* 0x000fe200000006ff */
[----:B------:R-:W0:Y:S01]  /*ed70*/  LDC R22, c[0x0][0x638] ;  /* 0x00018e00ff167b82 */ /* 0x000e220000000800 */
[----:B------:R-:W-:-:S07]  /*ed80*/  LOP3.LUT R17, RZ, R5, RZ, 0x33, !PT ;  /* 0x00000005ff117212 */ /* 0x000fce00078e33ff */
[----:B------:R-:W0:Y:S01]  /*ed90*/  LDC R23, c[0x0][0x610] ;  /* 0x00018400ff177b82 */ /* 0x000e220000000800 */
[----:B-1----:R-:W-:Y:S05]  /*eda0*/  @!P0 BRA `(.L_x_299) ;  /* 0x0000000000288947 */ /* 0x002fea0003800000 */
        /* <DEDUP_REMOVED lines=10> */
.L_x_299:
[----:B--2---:R-:W-:Y:S01]  /*ee50*/  SHF.R.U64 R0, R2, R19, R3 ;  /* 0x0000001302007219 */ /* 0x004fe20000001203 */
[----:B0-----:R-:W-:Y:S01]  /*ee60*/  VIADD R3, R14, 0xffffffff ;  /* 0xffffffff0e037836 */ /* 0x001fe20000000000 */
[----:B------:R-:W-:Y:S01]  /*ee70*/  LOP3.LUT R5, R8, R17, RZ, 0xc0, !PT ;  /* 0x0000001108057212 */ /* 0x000fe200078ec0ff */
[----:B------:R-:W-:Y:S01]  /*ee80*/  IMAD.MOV R12, RZ, RZ, -R12 ;  /* 0x000000ffff0c7224 */ /* 0x000fe200078e0a0c */
[----:B------:R-:W-:Y:S01]  /*ee90*/  R2UR UR22, R24 ;  /* 0x00000000181672ca */ /* 0x000fe200000e0000 */
[----:B------:R-:W-:Y:S01]  /*eea0*/  IMAD.MOV R2, RZ, RZ, -R0 ;  /* 0x000000ffff027224 */ /* 0x000fe200078e0a00 */
[----:B------:R-:W-:Y:S01]  /*eeb0*/  LOP3.LUT R3, R10, R3, RZ, 0xc0, !PT ;  /* 0x000000030a037212 */ /* 0x000fe200078ec0ff */
[----:B------:R-:W-:Y:S02]  /*eec0*/  IMAD R40, R40, R0, R5 ;  /* 0x0000000028287224 */ /* 0x000fe400078e0205 */
[----:B------:R-:W-:Y:S02]  /*eed0*/  @P4 IMAD R15, R13, R12, R16 ;  /* 0x0000000c0d0f4224 */ /* 0x000fe400078e0210 */
[----:B------:R-:W-:-:S02]  /*eee0*/  IMAD R0, R2, R22, R11 ;  /* 0x0000001602007224 */ /* 0x000fc400078e020b */
[----:B------:R-:W-:Y:S02]  /*eef0*/  IMAD R40, R40, R23, R15 ;  /* 0x0000001728287224 */ /* 0x000fe400078e020f */
[----:B------:R-:W-:Y:S02]  /*ef00*/  IMAD R3, R0, R14, R3 ;  /* 0x0000000e00037224 */ /* 0x000fe400078e0203 */
[----:B------:R-:W-:-:S03]  /*ef10*/  IMAD.MOV.U32 R0, RZ, RZ, 0x1 ;  /* 0x00000001ff007424 */ /* 0x000fc600078e00ff */
[----:B------:R-:W-:Y:S02]  /*ef20*/  SEL R2, R3, R40, !P4 ;  /* 0x0000002803027207 */ /* 0x000fe40006000000 */
[----:B------:R-:W-:-:S03]  /*ef30*/  SEL R40, R40, R3, !P4 ;  /* 0x0000000328287207 */ /* 0x000fc60006000000 */
[----:B------:R2:W-:Y:S04]  /*ef40*/  STL [R1+0x88], R2 ;  /* 0x0000880201007387 */ /* 0x0005e80000100800 */
.L_x_297:
[----:B------:R0:W-:Y:S01]  /*ef50*/  STL [R1+0x8c], R40 ;  /* 0x00008c2801007387 */ /* 0x0001e20000100800 */
[----:B------:R-:W-:-:S13]  /*ef60*/  LOP3.LUT P0, RZ, R0, 0xff, RZ, 0xc0, !PT ;  /* 0x000000ff00ff7812 */ /* 0x000fda000780c0ff */
[----:B0-----:R-:W-:Y:S05]  /*ef70*/  @P0 BRA `(.L_x_300) ;  /* 0xffffff2400600947 */ /* 0x001fea000383ffff */
[----:B------:R-:W-:Y:S05]  /*ef80*/  EXIT ;  /* 0x000000000000794d */ /* 0x000fea0003800000 */
.L_x_8:
[----:B------:R-:W2:Y:S01]  /*ef90*/  LDL R22, [R1+0x84] ;  /* 0x0000840001167983 */ /* 0x000ea20000100800 */
[----:B------:R-:W-:-:S03]  /*efa0*/  ULDC.64 UR4, c[0x0][0x650] ;  /* 0x0001940000047ab9 */ /* 0x000fc60000000a00 */
[----:B0-----:R-:W3:Y:S01]  /*efb0*/  LDL R23, [R1+0x80] ;  /* 0x0000800001177983 */ /* 0x001ee20000100800 */
[----:B------:R-:W-:Y:S01]  /*efc0*/  PRMT R4, RZ, 0x7610, R4 ;  /* 0x00007610ff047816 */ /* 0x000fe20000000004 */
[----:B------:R-:W-:Y:S02]  /*efd0*/  IMAD.MOV.U32 R5, RZ, RZ, -0x1 ;  /* 0xffffffffff057424 */ /* 0x000fe400078e00ff */
[----:B------:R-:W-:Y:S02]  /*efe0*/  IMAD.MOV.U32 R7, RZ, RZ, -0x1 ;  /* 0xffffffffff077424 */ /* 0x000fe400078e00ff */
[----:B------:R-:W-:Y:S01]  /*eff0*/  IMAD.MOV.U32 R6, RZ, RZ, -0x1 ;  /* 0xffffffffff067424 */ /* 0x000fe200078e00ff */
[----:B--2---:R-:W-:-:S04]  /*f000*/  ISETP.GE.U32.AND P0, PT, R22, UR4, PT ;  /* 0x0000000416007c0c */ /* 0x004fc8000bf06070 */
[----:B---3--:R-:W-:-:S13]  /*f010*/  ISETP.GE.U32.AND.EX P0, PT, R23, UR5, PT, P0 ;  /* 0x0000000517007c0c */ /* 0x008fda000bf06100 */
[----:B------:R-:W-:Y:S05]  /*f020*/  @P0 BRA `(.L_x_301) ;  /* 0x00000004002c0947 */ /* 0x000fea0003800000 */
[----:B------:R-:W0:Y:S01]  /*f030*/  LDC.64 R14, c[0x0][0x628] ;  /* 0x00018a00ff0e7b82 */ /* 0x000e220000000a00 */
[----:B------:R-:W-:Y:S02]  /*f040*/  IMAD.MOV.U32 R8, RZ, RZ, R22 ;  /* 0x000000ffff087224 */ /* 0x000fe400078e0016 */
[----:B------:R-:W-:-:S05]  /*f050*/  IMAD.MOV.U32 R9, RZ, RZ, R23 ;  /* 0x000000ffff097224 */ /* 0x000fca00078e0017 */
[----:B------:R-:W1:Y:S08]  /*f060*/  LDC R10, c[0x0][0x630] ;  /* 0x00018c00ff0a7b82 */ /* 0x000e700000000800 */
[----:B------:R-:W2:Y:S01]  /*f070*/  LDC.64 R16, c[0x0][0x620] ;  /* 0x00018800ff107b82 */ /* 0x000ea20000000a00 */
[----:B0-----:R-:W-:-:S04]  /*f080*/  ISETP.NE.U32.AND P0, PT, R14, RZ, PT ;  /* 0x000000ff0e00720c */ /* 0x001fc80003f05070 */
[----:B------:R-:W-:-:S13]  /*f090*/  ISETP.NE.AND.EX P0, PT, R15, RZ, PT, P0 ;  /* 0x000000ff0f00720c */ /* 0x000fda0003f05300 */
[----:B-12---:R-:W-:Y:S05]  /*f0a0*/  @!P0 BRA `(.L_x_302) ;  /* 0x0000000000288947 */ /* 0x006fea0003800000 */
[----:B------:R-:W0:Y:S02]  /*f0b0*/  LDC R4, c[0x0][0x634] ;  /* 0x00018d00ff047b82 */ /* 0x000e240000000800 */
[----:B0-----:R-:W-:-:S05]  /*f0c0*/  IADD3 R9, P0, R22, R4, RZ ;  /* 0x0000000416097210 */ /* 0x001fca0007f1e0ff */
        /* <DEDUP_REMOVED lines=8> */
.L_x_302:
[----:B------:R-:W0:Y:S01]  /*f150*/  LDC.64 R20, c[0x0][0x640] ;  /* 0x00019000ff147b82 */ /* 0x000e220000000a00 */
[-CC-:B------:R-:W-:Y:S02]  /*f160*/  SHF.R.U64 R14, R8, R10.reuse, R9.reuse ;  /* 0x0000000a080e7219 */ /* 0x180fe40000001209 */
[----:B------:R-:W-:Y:S02]  /*f170*/  SHF.R.U32.HI R4, RZ, R10, R9 ;  /* 0x0000000aff047219 */ /* 0x000fe40000011609 */
[----:B------:R-:W-:-:S03]  /*f180*/  IADD3 R7, P0, RZ, -R14, RZ ;  /* 0x8000000eff077210 */ /* 0x000fc60007f1e0ff */
[----:B------:R-:W1:Y:S02]  /*f190*/  LDC R8, c[0x0][0x618] ;  /* 0x00018600ff087b82 */ /* 0x000e640000000800 */
[----:B------:R-:W-:Y:S02]  /*f1a0*/  IMAD.X R5, RZ, RZ, ~R4, P0 ;  /* 0x000000ffff057224 */ /* 0x000fe400000e0e04 */
[----:B------:R-:W-:Y:S02]  /*f1b0*/  IMAD.MOV.U32 R4, RZ, RZ, R22 ;  /* 0x000000ffff047224 */ /* 0x000fe400078e0016 */
[-C--:B------:R-:W-:Y:S02]  /*f1c0*/  IMAD R6, R5, R16.reuse, RZ ;  /* 0x0000001005067224 */ /* 0x080fe400078e02ff */
[----:B------:R-:W2:Y:S01]  /*f1d0*/  LDC R18, c[0x0][0x608] ;  /* 0x00018200ff127b82 */ /* 0x000ea20000000800 */
[----:B------:R-:W-:Y:S02]  /*f1e0*/  IMAD.MOV.U32 R5, RZ, RZ, R23 ;  /* 0x000000ffff057224 */ /* 0x000fe400078e0017 */
[----:B------:R-:W-:-:S05]  /*f1f0*/  IMAD.WIDE.U32 R4, R7, R16, R4 ;  /* 0x0000001007047225 */ /* 0x000fca00078e0004 */
[----:B------:R-:W3:Y:S01]  /*f200*/  LDC R19, c[0x0][0x658] ;  /* 0x00019600ff137b82 */ /* 0x000ee20000000800 */
[----:B------:R-:W-:Y:S01]  /*f210*/  IMAD R7, R7, R17, R6 ;  /* 0x0000001107077224 */ /* 0x000fe200078e0206 */
[----:B0-----:R-:W-:Y:S01]  /*f220*/  ISETP.NE.U32.AND P0, PT, R20, RZ, PT ;  /* 0x000000ff1400720c */ /* 0x001fe20003f05070 */
[----:B------:R-:W-:Y:S02]  /*f230*/  IMAD.MOV.U32 R6, RZ, RZ, -0x1 ;  /* 0xffffffffff067424 */ /* 0x000fe400078e00ff */
[----:B------:R-:W-:Y:S01]  /*f240*/  IMAD.IADD R5, R5, 0x1, R7 ;  /* 0x0000000105057824 */ /* 0x000fe200078e0207 */
[----:B------:R-:W-:Y:S02]  /*f250*/  ISETP.NE.AND.EX P0, PT, R21, RZ, PT, P0 ;  /* 0x000000ff1500720c */ /* 0x000fe40003f05300 */
[----:B------:R-:W0:Y:S02]  /*f260*/  LDC R17, c[0x0][0x600] ;  /* 0x00018000ff117b82 */ /* 0x000e240000000800 */
[----:B-1----:R-:W-:-:S02]  /*f270*/  SHF.R.U64 R10, R4, R8, R5 ;  /* 0x00000008040a7219 */ /* 0x002fc40000001205 */
[----:B------:R-:W-:-:S04]  /*f280*/  SHF.R.U32.HI R5, RZ, R8, R5 ;  /* 0x00000008ff057219 */ /* 0x000fc80000011605 */
[----:B------:R-:W1:Y:S01]  /*f290*/  LDC R22, c[0x0][0x648] ;  /* 0x00019200ff167b82 */ /* 0x000e620000000800 */
[-CC-:B--2---:R-:W-:Y:S02]  /*f2a0*/  SHF.R.U64 R15, R10, R18.reuse, R5.reuse ;  /* 0x000000120a0f7219 */ /* 0x184fe40000001205 */
[----:B------:R-:W-:Y:S01]  /*f2b0*/  SHF.R.U32.HI R4, RZ, R18, R5 ;  /* 0x00000012ff047219 */ /* 0x000fe20000011605 */
[----:B------:R-:W-:-:S04]  /*f2c0*/  IMAD.MOV.U32 R18, RZ, RZ, 0x1 ;  /* 0x00000001ff127424 */ /* 0x000fc800078e00ff */
[----:B------:R-:W2:Y:S01]  /*f2d0*/  LDC R23, c[0x0][0x638] ;  /* 0x00018e00ff177b82 */ /* 0x000ea20000000800 */
[-CC-:B---3--:R-:W-:Y:S02]  /*f2e0*/  SHF.R.U64 R16, R15, R19.reuse, R4.reuse ;  /* 0x000000130f107219 */ /* 0x188fe40000001204 */
[-C--:B------:R-:W-:Y:S02]  /*f2f0*/  SHF.L.U32 R6, R6, R19.reuse, RZ ;  /* 0x0000001306067219 */ /* 0x080fe400000006ff */
[----:B------:R-:W-:Y:S01]  /*f300*/  SHF.R.U32.HI R5, RZ, R19, R4 ;  /* 0x00000013ff057219 */ /* 0x000fe20000011604 */
[----:B------:R-:W-:Y:S01]  /*f310*/  IMAD.MOV.U32 R4, RZ, RZ, R16 ;  /* 0x000000ffff047224 */ /* 0x000fe200078e0010 */
[----:B------:R-:W-:Y:S01]  /*f320*/  LOP3.LUT R24, RZ, R6, RZ, 0x33, !PT ;  /* 0x00000006ff187212 */ /* 0x000fe200078e33ff */
[----:B------:R-:W3:Y:S01]  /*f330*/  LDC R25, c[0x0][0x610] ;  /* 0x00018400ff197b82 */ /* 0x000ee20000000800 */
[----:B------:R-:W-:Y:S05]  /*f340*/  @!P0 BRA `(.L_x_303) ;  /* 0x0000000000288947 */ /* 0x000fea0003800000 */
        /* <DEDUP_REMOVED lines=10> */
.L_x_303:
[----:B-1----:R-:W-:Y:S01]  /*f3f0*/  SHF.R.U64 R4, R4, R22, R5 ;  /* 0x0000001604047219 */ /* 0x002fe20000001205 */
[----:B0-----:R-:W-:Y:S01]  /*f400*/  VIADD R7, R17, 0xffffffff ;  /* 0xffffffff11077836 */ /* 0x001fe20000000000 */
[----:B------:R-:W-:Y:S01]  /*f410*/  SHF.L.U32 R18, R18, R19, RZ ;  /* 0x0000001312127219 */ /* 0x000fe200000006ff */
[----:B------:R-:W-:Y:S01]  /*f420*/  @P4 IMAD R0, R11, R12, R2 ;  /* 0x0000000c0b004224 */ /* 0x000fe200078e0202 */
[----:B------:R-:W-:Y:S01]  /*f430*/  LOP3.LUT R3, R15, R24, RZ, 0xc0, !PT ;  /* 0x000000180f037212 */ /* 0x000fe200078ec0ff */
[----:B------:R-:W-:Y:S01]  /*f440*/  IMAD.MOV R5, RZ, RZ, -R4 ;  /* 0x000000ffff057224 */ /* 0x000fe200078e0a04 */
[----:B------:R-:W-:Y:S01]  /*f450*/  LOP3.LUT R7, R10, R7, RZ, 0xc0, !PT ;  /* 0x000000070a077212 */ /* 0x000fe200078ec0ff */
[----:B------:R-:W-:Y:S02]  /*f460*/  IMAD.MOV.U32 R6, RZ, RZ, R14 ;  /* 0x000000ffff067224 */ /* 0x000fe400078e000e */
[----:B------:R-:W-:Y:S02]  /*f470*/  IMAD R3, R18, R4, R3 ;  /* 0x0000000412037224 */ /* 0x000fe400078e0203 */
[----:B--2---:R-:W-:-:S02]  /*f480*/  IMAD R2, R5, R23, R16 ;  /* 0x0000001705027224 */ /* 0x004fc400078e0210 */
[----:B---3--:R-:W-:Y:S02]  /*f490*/  IMAD R0, R3, R25, R0 ;  /* 0x0000001903007224 */ /* 0x008fe400078e0200 */
[----:B------:R-:W-:Y:S02]  /*f4a0*/  IMAD R5, R2, R17, R7 ;  /* 0x0000001102057224 */ /* 0x000fe400078e0207 */
[----:B------:R-:W-:-:S03]  /*f4b0*/  IMAD.MOV.U32 R4, RZ, RZ, 0x1 ;  /* 0x00000001ff047424 */ /* 0x000fc600078e00ff */
[----:B------:R-:W-:Y:S02]  /*f4c0*/  SEL R7, R5, R0, !P4 ;  /* 0x0000000005077207 */ /* 0x000fe40006000000 */
[----:B------:R-:W-:-:S07]  /*f4d0*/  SEL R5, R0, R5, !P4 ;  /* 0x0000000500057207 */ /* 0x000fce0006000000 */
.L_x_301:
[----:B------:R-:W-:-:S08]  /*f4e0*/  NOP ;  /* 0x0000000000007918 */ /* 0x000fd00000000000 */
[----:B------:R-:W0:-:S00]  /*f4f0*/  USETMAXREG.DEALLOC.CTAPOOL 0x28 ;  /* 0x00000028000079c8 */ /* 0x000e0000080e0500 */
[----:B------:R-:W-:-:S13]  /*f500*/  ISETP.NE.AND P0, PT, RZ, UR8, PT ;  /* 0x00000008ff007c0c */ /* 0x000fda000bf05270 */
[----:B------:R-:W-:Y:S05]  /*f510*/  @P0 EXIT ;  /* 0x000000000000094d */ /* 0x000fea0003800000 */
[----:B0-----:R-:W-:Y:S01]  /*f520*/  LOP3.LUT P0, RZ, R4, 0xff, RZ, 0xc0, !PT ;  /* 0x000000ff04ff7812 */ /* 0x001fe2000780c0ff */
[----:B------:R-:W-:Y:S02]  /*f530*/  IMAD.MOV.U32 R0, RZ, RZ, 0x1 ;  /* 0x00000001ff007424 */ /* 0x000fe400078e00ff */
[----:B------:R-:W-:-:S10]  /*f540*/  IMAD.MOV.U32 R8, RZ, RZ, RZ ;  /* 0x000000ffff087224 */ /* 0x000fd400078e00ff */
[----:B------:R-:W-:Y:S05]  /*f550*/  @!P0 BRA `(.L_x_304) ;  /* 0x0000000c00b08947 */ /* 0x000fea0003800000 */
[----:B------:R-:W0:Y:S01]  /*f560*/  S2UR UR8, SR_CgaCtaId ;  /* 0x00000000000879c3 */ /* 0x000e220000008800 */
[----:B------:R-:W-:Y:S01]  /*f570*/  ULDC UR11, c[0x0][0x658] ;  /* 0x00019600000b7ab9 */ /* 0x000fe20000000800 */
[----:B------:R-:W-:Y:S01]  /*f580*/  UMOV UR12, 0xffffffff ;  /* 0xffffffff000c7882 */ /* 0x000fe20000000000 */
[----:B------:R-:W-:Y:S01]  /*f590*/  ULDC UR4, c[0x0][0x28c] ;  /* 0x0000a30000047ab9 */ /* 0x000fe20000000800 */
[----:B------:R-:W-:Y:S01]  /*f5a0*/  USHF.L.U32 UR12, UR12, UR11, URZ ;  /* 0x0000000b0c0c7299 */ /* 0x000fe2000800063f */
[----:B------:R-:W-:Y:S01]  /*f5b0*/  BSSY B0, `(.L_x_304) ;  /* 0x00000e6000007945 */ /* 0x000fe20003800000 */
[----:B------:R-:W-:Y:S01]  /*f5c0*/  UIADD3 UR19, UR4, 0x1f, URZ ;  /* 0x0000001f04137890 */ /* 0x000fe2000fffe03f */
[----:B------:R-:W-:Y:S01]  /*f5d0*/  IMAD.MOV.U32 R9, RZ, RZ, 0x1 ;  /* 0x00000001ff097424 */ /* 0x000fe200078e00ff */
[----:B------:R-:W-:Y:S01]  /*f5e0*/  ULDC UR5, c[0x0][0x600] ;  /* 0x0001800000057ab9 */ /* 0x000fe20000000800 */
[----:B------:R-:W-:Y:S01]  /*f5f0*/  UMOV UR21, 0x1 ;  /* 0x0000000100157882 */ /* 0x000fe20000000000 */
[----:B------:R-:W-:Y:S01]  /*f600*/  ULOP3.LUT UR14, URZ, UR12, URZ, 0x33, !UPT ;  /* 0x0000000c3f0e7292 */ /* 0x000fe2000f8e333f */
[----:B------:R-:W-:Y:S01]  /*f610*/  IMAD.MOV.U32 R0, RZ, RZ, 0x1 ;  /* 0x00000001ff007424 */ /* 0x000fe200078e00ff */
[----:B------:R-:W-:Y:S01]  /*f620*/  ULDC UR9, c[0x0][0xc] ;  /* 0x0000030000097ab9 */ /* 0x000fe20000000800 */
[----:B------:R-:W-:Y:S01]  /*f630*/  UIADD3 UR4, UR5, -0x1, URZ ;  /* 0xffffffff05047890 */ /* 0x000fe2000fffe03f */
[----:B------:R-:W-:Y:S01]  /*f640*/  IMAD.MOV.U32 R8, RZ, RZ, RZ ;  /* 0x000000ffff087224 */ /* 0x000fe200078e00ff */
[----:B------:R-:W-:-:S02]  /*f650*/  USHF.R.S32.HI UR20, URZ, 0x1f, UR19 ;  /* 0x0000001f3f147899 */ /* 0x000fc40008011413 */
[----:B------:R-:W-:Y:S01]  /*f660*/  USHF.L.U32 UR5, UR21, UR11, URZ ;  /* 0x0000000b15057299 */ /* 0x000fe2000800063f */
[----:B------:R-:W-:Y:S01]  /*f670*/  ULDC UR16, c[0x0][0x10] ;  /* 0x0000040000107ab9 */ /* 0x000fe20000000800 */
[----:B------:R-:W-:Y:S01]  /*f680*/  ULEA.HI UR19, UR20, UR19, URZ, 0x5 ;  /* 0x0000001314137291 */ /* 0x000fe2000f8f283f */
[----:B------:R-:W-:Y:S01]  /*f690*/  ULDC UR18, c[0x0][0x14] ;  /* 0x0000050000127ab9 */ /* 0x000fe20000000800 */
[----:B------:R-:W-:Y:S01]  /*f6a0*/  UMOV UR22, 0x1111 ;  /* 0x0000111100167882 */ /* 0x000fe20000000000 */
[----:B0-----:R-:W-:Y:S02]  /*f6b0*/  USHF.R.U32.HI UR28, URZ, 0x2, UR8 ;  /* 0x000000023f1c7899 */ /* 0x001fe40008011608 */
[----:B------:R-:W-:Y:S02]  /*f6c0*/  ULOP3.LUT UR10, UR8, 0x3, URZ, 0xc0, !UPT ;  /* 0x00000003080a7892 */ /* 0x000fe4000f8ec03f */
[----:B------:R-:W-:Y:S02]  /*f6d0*/  USHF.L.U32 UR7, UR8, 0x5, URZ ;  /* 0x0000000508077899 */ /* 0x000fe4000800063f */
[----:B------:R-:W-:-:S02]  /*f6e0*/  USHF.L.U32 UR6, UR8, 0xa, URZ ;  /* 0x0000000a08067899 */ /* 0x000fc4000800063f */
[----:B------:R-:W-:Y:S02]  /*f6f0*/  ULOP3.LUT UR8, UR8, 0xfffffffc, URZ, 0xc0, !UPT ;  /* 0xfffffffc08087892 */ /* 0x000fe4000f8ec03f */
[----:B------:R-:W-:Y:S02]  /*f700*/  UISETP.GT.U32.AND UP0, UPT, UR10, 0xffff, UPT ;  /* 0x0000ffff0a00788c */ /* 0x000fe4000bf04070 */
[----:B------:R-:W-:Y:S02]  /*f710*/  ULOP3.LUT UR12, UR8, 0x1, URZ, 0xfc, !UPT ;  /* 0x00000001080c7892 */ /* 0x000fe4000f8efc3f */
[----:B------:R-:W-:Y:S02]  /*f720*/  ULOP3.LUT UR15, UR8, 0x2, URZ, 0xfc, !UPT ;  /* 0x00000002080f7892 */ /* 0x000fe4000f8efc3f */
[----:B------:R-:W-:Y:S02]  /*f730*/  USHF.L.U32 UR11, UR21, UR8, URZ ;  /* 0x00000008150b7299 */ /* 0x000fe4000800063f */
[----:B------:R-:W-:-:S02]  /*f740*/  ULOP3.LUT UR17, UR8, 0x3, URZ, 0xfc, !UPT ;  /* 0x0000000308117892 */ /* 0x000fc4000f8efc3f */
[----:B------:R-:W-:Y:S02]  /*f750*/  UIMAD.WIDE.U32 UR8, UR9, UR16, URZ ;  /* 0x00000010090872a5 */ /* 0x000fe4000f8e003f */
[----:B------:R-:W-:Y:S02]  /*f760*/  USHF.L.U32 UR12, UR21, UR12, URZ ;  /* 0x0000000c150c7299 */ /* 0x000fe4000800063f */
[----:B------:R-:W-:Y:S02]  /*f770*/  USHF.L.U32 UR16, UR21, UR15, URZ ;  /* 0x0000000f15107299 */ /* 0x000fe4000800063f */
[----:B------:R-:W-:Y:S02]  /*f780*/  USEL UR10, UR10, 0xffff, !UP0 ;  /* 0x0000ffff0a0a7887 */ /* 0x000fe4000c000000 */
[----:B------:R-:W-:Y:S02]  /*f790*/  USHF.L.U32 UR17, UR21, UR17, URZ ;  /* 0x0000001115117299 */ /* 0x000fe4000800063f */
[----:B------:R-:W-:-:S02]  /*f7a0*/  UIMAD.WIDE.U32 UR24, UR8, UR18, URZ ;  /* 0x00000012081872a5 */ /* 0x000fc4000f8e003f */
[----:B------:R-:W-:Y:S02]  /*f7b0*/  UIMAD UR20, UR9, UR18, URZ ;  /* 0x00000012091472a4 */ /* 0x000fe4000f8e023f */
[----:B------:R-:W-:Y:S02]  /*f7c0*/  USHF.R.S32.HI UR15, URZ, 0x5, UR19 ;  /* 0x000000053f0f7899 */ /* 0x000fe40008011413 */
[----:B------:R-:W-:Y:S02]  /*f7d0*/  ULOP3.LUT UR11, UR16, UR11, UR12, 0xfe, !UPT ;  /* 0x0000000b100b7292 */ /* 0x000fe4000f8efe0c */
[----:B------:R-:W-:Y:S02]  /*f7e0*/  ULOP3.LUT UR10, UR10, 0xffff, URZ, 0xc0, !UPT ;  /* 0x0000ffff0a0a7892 */ /* 0x000fe4000f8ec03f */
[----:B------:R-:W-:Y:S02]  /*f7f0*/  ULOP3.LUT UR27, UR13, 0x2, URZ, 0xfc, !UPT ;  /* 0x000000020d1b7892 */ /* 0x000fe4000f8efc3f */
[----:B------:R-:W-:-:S02]  /*f800*/  ULOP3.LUT UR7, UR7, 0x60, URZ, 0xc0, !UPT ;  /* 0x0000006007077892 */ /* 0x000fc4000f8ec03f */
[----:B------:R-:W-:Y:S02]  /*f810*/  ULOP3.LUT UR6, UR6, 0xc00, URZ, 0xc0, !UPT ;  /* 0x00000c0006067892 */ /* 0x000fe4000f8ec03f */
[----:B------:R-:W-:Y:S02]  /*f820*/  UIADD3 UR20, UR25, UR20, URZ ;  /* 0x0000001419147290 */ /* 0x000fe4000fffe03f */
[----:B------:R-:W-:Y:S02]  /*f830*/  ULOP3.LUT UR21, UR11, UR17, URZ, 0xfc, !UPT ;  /* 0x000000110b157292 */ /* 0x000fe4000f8efc3f */
[----:B------:R-:W-:Y:S02]  /*f840*/  USHF.L.U32 UR22, UR22, UR10, URZ ;  /* 0x0000000a16167299 */ /* 0x000fe4000800063f */
[----:B------:R-:W-:Y:S01]  /*f850*/  UIADD3 UR31, UR15, 0x1, URZ ;  /* 0x000000010f1f7890 */ /* 0x000fe2000fffe03f */
[----:B------:R-:W-:-:S11]  /*f860*/  ULDC.64 UR32, c[0x0][0x198] ;  /* 0x0000660000207ab9 */ /* 0x000fd60000000a00 */
.L_x_315:
[----:B------:R-:W-:-:S03]  /*f870*/  UMOV UR8, 0xffffffff ;  /* 0xffffffff00087882 */ /* 0x000fc60000000000 */
[----:B------:R-:W-:Y:S05]  /*f880*/  BRA.DIV UR8, `(.L_x_305) ;  /* 0x0000001608d87947 */ /* 0x000fea000b800000 */
[----:B------:R-:W-:-:S13]  /*f890*/  ELECT P0, URZ, PT ;  /* 0x00000000003f782f */ /* 0x000fda0003800000 */
.L_x_340:
[----:B------:R-:W0:Y:S01]  /*f8a0*/  LDC R2, c[0x0][0x28c] ;  /* 0x0000a300ff027b82 */ /* 0x000e220000000800 */
[----:B------:R-:W-:Y:S01]  /*f8b0*/  BSSY B1, `(.L_x_306) ;  /* 0x000003d000017945 */ /* 0x000fe20003800000 */
[----:B0-----:R-:W-:-:S13]  /*f8c0*/  ISETP.LT.OR P0, PT, R2, 0x1, !P0 ;  /* 0x000000010200780c */ /* 0x001fda0004701670 */
[----:B------:R-:W-:Y:S05]  /*f8d0*/  @P0 BRA `(.L_x_307) ;  /* 0x0000000000e80947 */ /* 0x000fea0003800000 */
[----:B------:R-:W-:Y:S01]  /*f8e0*/  LEA R5, R5, UR28, 0x2 ;  /* 0x0000001c05057c11 */ /* 0x000fe2000f8e10ff */
[----:B------:R-:W-:Y:S01]  /*f8f0*/  IMAD.MOV.U32 R13, RZ, RZ, RZ ;  /* 0x000000ffff0d7224 */ /* 0x000fe200078e00ff */
[----:B------:R-:W-:Y:S01]  /*f900*/  LEA R7, R7, UR7, 0x7 ;  /* 0x0000000707077c11 */ /* 0x000fe2000f8e38ff */
[----:B------:R-:W-:Y:S02]  /*f910*/  IMAD.U32 R14, RZ, RZ, UR31 ;  /* 0x0000001fff0e7e24 */ /* 0x000fe4000f8e00ff */
[----:B------:R-:W-:Y:S02]  /*f920*/  IMAD.MOV.U32 R2, RZ, RZ, R0 ;  /* 0x000000ffff027224 */ /* 0x000fe400078e0000 */
[----:B------:R-:W-:Y:S02]  /*f930*/  IMAD.MOV.U32 R3, RZ, RZ, R8 ;  /* 0x000000ffff037224 */ /* 0x000fe400078e0008 */
[----:B------:R-:W-:-:S07]  /*f940*/  IMAD.SHL.U32 R10, R5, 0x40, RZ ;  /* 0x00000040050a7824 */ /* 0x000fce00078e00ff */
.L_x_310:
[----:B------:R-:W0:Y:S01]  /*f950*/  S2R R5, SR_CgaCtaId ;  /* 0x0000000000057919 */ /* 0x000e220000008800 */
[----:B------:R-:W-:Y:S01]  /*f960*/  MOV R4, 0x400 ;  /* 0x0000040000047802 */ /* 0x000fe20000000f00 */
[----:B------:R-:W1:Y:S03]  /*f970*/  S2R R15, SR_TID.X ;  /* 0x00000000000f7919 */ /* 0x000e660000002100 */
[----:B0-----:R-:W-:Y:S02]  /*f980*/  LEA R12, R5, R4, 0x18 ;  /* 0x00000004050c7211 */ /* 0x001fe400078ec0ff */
[----:B------:R-:W-:Y:S02]  /*f990*/  SHF.L.U32 R4, R2, 0x1f, RZ ;  /* 0x0000001f02047819 */ /* 0x000fe400000006ff */
[----:B-1----:R-:W-:Y:S01]  /*f9a0*/  LOP3.LUT P1, RZ, R15, 0x7f, RZ, 0xc0, !PT ;  /* 0x0000007f0fff7812 */ /* 0x002fe2000782c0ff */
[----:B------:R-:W-:-:S04]  /*f9b0*/  IMAD R11, R3, 0x8, R12 ;  /* 0x00000008030b7824 */ /* 0x000fc800078e020c */
[----:B------:R-:W0:Y:S08]  /*f9c0*/  SYNCS.PHASECHK.TRANS64.TRYWAIT P0, [R11+URZ+0x90], R4 ;  /* 0x000090040b0075a7 */ /* 0x000e30000800017f */
[----:B------:R-:W1:Y:S01]  /*f9d0*/  @!P1 LDC R5, c[0x0][0x500] ;  /* 0x00014000ff059b82 */ /* 0x000e620000000800 */
[----:B0-----:R-:W-:Y:S05]  /*f9e0*/  @!P0 BRA `(.L_x_308) ;  /* 0x0000001400a08947 */ /* 0x001fea0003800000 */
.L_x_341:
[----:B------:R-:W-:Y:S01]  /*f9f0*/  UPRMT UR8, UR27, 0x9910, URZ ;  /* 0x000099101b087896 */ /* 0x000fe2000800003f */
[----:B-1----:R1:W-:Y:S03]  /*fa00*/  @!P1 SYNCS.ARRIVE.TRANS64 RZ, [R11+URZ], R5 ;  /* 0x000000050bff99a7 */ /* 0x0023e6000800003f */
[----:B------:R-:W-:-:S06]  /*fa10*/  UISETP.NE.AND UP0, UPT, UR8, 0x2, UPT ;  /* 0x000000020800788c */ /* 0x000fcc000bf05270 */
[----:B------:R-:W-:-:S13]  /*fa20*/  PLOP3.LUT P0, PT, PT, PT, UP0, 0x80, 0x0 ;  /* 0x000000000000781c */ /* 0x000fda0003f0f008 */
[----:B-1----:R-:W-:Y:S05]  /*fa30*/  @P0 BRA `(.L_x_309) ;  /* 0x0000000000040947 */ /* 0x002fea0003800000 */
[----:B------:R-:W-:Y:S01]  /*fa40*/  BPT.TRAP 0x1 ;  /* 0x000000040000795c */ /* 0x000fe20000300000 */
.L_x_309:
[C---:B0-----:R-:W-:Y:S01]  /*fa50*/  LEA R4, R3.reuse, UR28, 0x2 ;  /* 0x0000001c03047c11 */ /* 0x041fe2000f8e10ff */
[----:B------:R-:W-:Y:S01]  /*fa60*/  VIADD R14, R14, 0xffffffff ;  /* 0xffffffff0e0e7836 */ /* 0x000fe20000000000 */
[----:B------:R-:W-:Y:S01]  /*fa70*/  R2UR UR11, R3 ;  /* 0x00000000030b72ca */ /* 0x000fe200000e0000 */
[----:B------:R-:W-:Y:S01]  /*fa80*/  UIADD3 UR16, UP0, UR32, 0xf0, URZ ;  /* 0x000000f020107890 */ /* 0x000fe2000ff1e03f */
[----:B------:R-:W-:Y:S01]  /*fa90*/  R2UR UR26, R12 ;  /* 0x000000000c1a72ca */ /* 0x000fe200000e0000 */
[----:B------:R-:W-:Y:S01]  /*faa0*/  IMAD.U32 R4, R4, 0x800, R12 ;  /* 0x0000080004047824 */ /* 0x000fe200078e000c */
[----:B------:R-:W-:Y:S01]  /*fab0*/  R2UR UR29, R10 ;  /* 0x000000000a1d72ca */ /* 0x000fe200000e0000 */
[----:B------:R-:W-:Y:S01]  /*fac0*/  UIADD3 UR34, UP1, UR32, 0x1f0, URZ ;  /* 0x000001f020227890 */ /* 0x000fe2000ff3e03f */
[----:B------:R-:W-:Y:S01]  /*fad0*/  R2UR UR9, R11 ;  /* 0x000000000b0972ca */ /* 0x000fe200000e0000 */
[----:B------:R-:W-:Y:S01]  /*fae0*/  UIADD3.X UR17, URZ, UR33, URZ, UP0, !UPT ;  /* 0x000000213f117290 */ /* 0x000fe200087fe43f */
[----:B------:R-:W-:Y:S01]  /*faf0*/  R2UR UR8, R4 ;  /* 0x00000000040872ca */ /* 0x000fe200000e0000 */
[----:B------:R-:W-:Y:S01]  /*fb00*/  UPRMT UR23, URZ, 0x5410, UR22 ;  /* 0x000054103f177896 */ /* 0x000fe20008000016 */
[----:B------:R-:W-:Y:S01]  /*fb10*/  R2UR UR10, R13 ;  /* 0x000000000d0a72ca */ /* 0x000fe200000e0000 */
[----:B------:R-:W-:Y:S01]  /*fb20*/  VIADD R3, R3, 0x1 ;  /* 0x0000000103037836 */ /* 0x000fe20000000000 */
[----:B------:R-:W-:Y:S01]  /*fb30*/  R2UR UR12, R6 ;  /* 0x00000000060c72ca */ /* 0x000fe200000e0000 */
[----:B------:R-:W-:Y:S01]  /*fb40*/  ULEA UR11, UR11, UR6, 0xc ;  /* 0x000000060b0b7291 */ /* 0x000fe2000f8e603f */
[----:B------:R-:W-:Y:S01]  /*fb50*/  R2UR UR30, R7 ;  /* 0x00000000071e72ca */ /* 0x000fe200000e0000 */
[----:B------:R-:W-:Y:S01]  /*fb60*/  UPRMT UR36, URZ, 0x5410, UR21 ;  /* 0x000054103f247896 */ /* 0x000fe20008000015 */
[----:B------:R-:W-:Y:S01]  /*fb70*/  ISETP.GT.AND P1, PT, R14, 0x1, PT ;  /* 0x000000010e00780c */ /* 0x000fe20003f24270 */
[----:B------:R-:W-:Y:S01]  /*fb80*/  UIADD3 UR26, UR26, 0x24200, UR11 ;  /* 0x000242001a1a7890 */ /* 0x000fe2000fffe00b */
[----:B------:R-:W-:Y:S01]  /*fb90*/  ISETP.NE.AND P0, PT, R3, 0x12, PT ;  /* 0x000000120300780c */ /* 0x000fe20003f05270 */
[----:B------:R-:W-:Y:S01]  /*fba0*/  UIADD3.X UR35, URZ, UR33, URZ, UP1, !UPT ;  /* 0x000000213f237290 */ /* 0x000fe20008ffe43f */
[----:B------:R-:W-:Y:S01]  /*fbb0*/  VIADD R13, R13, 0x20 ;  /* 0x000000200d0d7836 */ /* 0x000fe20000000000 */
[----:B------:R-:W-:Y:S01]  /*fbc0*/  UIADD3 UR8, UR8, 0x200, URZ ;  /* 0x0000020008087890 */ /* 0x000fe2000fffe03f */
[----:B------:R-:W-:Y:S01]  /*fbd0*/  SEL R5, RZ, 0x1, P0 ;  /* 0x00000001ff057807 */ /* 0x000fe20000000000 */
[----:B------:R-:W-:Y:S01]  /*fbe0*/  UMOV UR18, 0x0 ;  /* 0x0000000000127882 */ /* 0x000fe20000000000 */
[----:B------:R-:W-:Y:S01]  /*fbf0*/  UMOV UR19, 0x10000000 ;  /* 0x1000000000137882 */ /* 0x000fe20000000000 */
[----:B------:R-:W-:Y:S01]  /*fc00*/  UMOV UR11, UR29 ;  /* 0x0000001d000b7c82 */ /* 0x000fe20008000000 */
[----:B------:R-:W-:-:S02]  /*fc10*/  LOP3.LUT R2, R2, R5, RZ, 0x3c, !PT ;  /* 0x0000000502027212 */ /* 0x000fc400078e3cff */
[----:B------:R-:W-:Y:S02]  /*fc20*/  SEL R3, R3, RZ, P0 ;  /* 0x000000ff03037207 */ /* 0x000fe40000000000 */
[----:B------:R0:W-:Y:S02]  /*fc30*/  UTMALDG.3D.MULTICAST [UR8], [UR16], UR23, desc[UR18] ;  /* 0x00001208100073b4 */ /* 0x0001e40008011817 */
[----:B0-----:R-:W-:Y:S01]  /*fc40*/  UMOV UR8, UR26 ;  /* 0x0000001a00087c82 */ /* 0x001fe20008000000 */
[----:B------:R-:W-:Y:S02]  /*fc50*/  UMOV UR11, UR30 ;  /* 0x0000001e000b7c82 */ /* 0x000fe40008000000 */
[----:B------:R0:W-:Y:S02]  /*fc60*/  UTMALDG.3D.MULTICAST [UR8], [UR34], UR36, desc[UR18] ;  /* 0x00001208220073b4 */ /* 0x0001e40008011824 */
[----:B0-----:R-:W-:Y:S05]  /*fc70*/  @P1 BRA `(.L_x_310) ;  /* 0xfffffffc00341947 */ /* 0x001fea000383ffff */
.L_x_307:
[----:B------:R-:W-:Y:S05]  /*fc80*/  BSYNC B1 ;  /* 0x0000000000017941 */ /* 0x000fea0003800000 */
.L_x_306:
[----:B------:R-:W2:Y:S01]  /*fc90*/  LDL.LU R15, [R1+0x80] ;  /* 0x00008000010f7983 */ /* 0x000ea20000300800 */
[----:B------:R-:W-:Y:S01]  /*fca0*/  LOP3.LUT P1, RZ, R9, 0xff, RZ, 0xc0, !PT ;  /* 0x000000ff09ff7812 */ /* 0x000fe2000782c0ff */
[----:B------:R-:W-:Y:S01]  /*fcb0*/  VIADD R8, R8, UR15 ;  /* 0x0000000f08087c36 */ /* 0x000fe20008000000 */
[----:B------:R-:W-:Y:S01]  /*fcc0*/  ULDC.64 UR8, c[0x0][0x650] ;  /* 0x0001940000087ab9 */ /* 0x000fe20000000a00 */
[----:B------:R-:W3:Y:S01]  /*fcd0*/  LDL.LU R12, [R1+0x84] ;  /* 0x00008400010c7983 */ /* 0x000ee20000300800 */
[----:B------:R-:W-:Y:S01]  /*fce0*/  IMAD.U32 R5, RZ, RZ, UR15 ;  /* 0x0000000fff057e24 */ /* 0x000fe2000f8e00ff */
[----:B------:R-:W-:Y:S01]  /*fcf0*/  UISETP.GE.U32.AND UP0, UPT, UR15, 0x12, UPT ;  /* 0x000000120f00788c */ /* 0x000fe2000bf06070 */
[----:B------:R-:W-:Y:S01]  /*fd00*/  ISETP.GT.U32.AND P0, PT, R8, 0x11, PT ;  /* 0x000000110800780c */ /* 0x000fe20003f04070 */
[----:B------:R-:W-:Y:S01]  /*fd10*/  BSSY B1, `(.L_x_311) ;  /* 0x000006d000017945 */ /* 0x000fe20003800000 */
[----:B------:R-:W-:Y:S01]  /*fd20*/  IMAD.MOV.U32 R7, RZ, RZ, -0x1 ;  /* 0xffffffffff077424 */ /* 0x000fe200078e00ff */
[----:B------:R-:W-:Y:S01]  /*fd30*/  PRMT R9, RZ, 0x7610, R9 ;  /* 0x00007610ff097816 */ /* 0x000fe20000000009 */
[----:B------:R-:W-:Y:S01]  /*fd40*/  IMAD.MOV.U32 R6, RZ, RZ, -0x1 ;  /* 0xffffffffff067424 */ /* 0x000fe200078e00ff */
[----:B------:R-:W-:-:S02]  /*fd50*/  ISETP.LT.U32.AND P0, PT, R5, 0x12, P0 ;  /* 0x000000120500780c */ /* 0x000fc40000701070 */
[----:B------:R-:W0:Y:S01]  /*fd60*/  @P1 S2R R3, SR_CgaCtaId ;  /* 0x0000000000031919 */ /* 0x000e220000008800 */
[----:B------:R-:W-:Y:S02]  /*fd70*/  @P1 MOV R2, 0x400 ;  /* 0x0000040000021802 */ /* 0x000fe40000000f00 */
[----:B------:R-:W-:Y:S02]  /*fd80*/  PLOP3.LUT P2, PT, PT, PT, UP0, 0x80, 0x0 ;  /* 0x000000000000781c */ /* 0x000fe40003f4f008 */
[----:B0-----:R-:W-:Y:S01]  /*fd90*/  @P1 LEA R4, R3, R2, 0x18 ;  /* 0x0000000203041211 */ /* 0x001fe200078ec0ff */
[----:B------:R-:W-:-:S03]  /*fda0*/  IMAD.WIDE.U32 R2, R8, 0x38e38e39, RZ ;  /* 0x38e38e3908027825 */ /* 0x000fc600078e00ff */
[----:B------:R0:W-:Y:S02]  /*fdb0*/  @P1 SYNCS.ARRIVE.TRANS64.A1T0 RZ, [R4+URZ+0x138], RZ ;  /* 0x000138ff04ff19a7 */ /* 0x0001e4000810003f */
[----:B------:R-:W-:Y:S02]  /*fdc0*/  SHF.R.U32.HI R5, RZ, 0x2, R3 ;  /* 0x00000002ff057819 */ /* 0x000fe40000011603 */
[----:B------:R-:W-:Y:S02]  /*fdd0*/  SEL R3, RZ, 0x1, !P0 ;  /* 0x00000001ff037807 */ /* 0x000fe40004000000 */
[----:B------:R-:W-:Y:S01]  /*fde0*/  PRMT R2, RZ, 0x7610, R2 ;  /* 0x00007610ff027816 */ /* 0x000fe20000000002 */
[----:B------:R-:W-:Y:S01]  /*fdf0*/  IMAD R8, R5, -0x12, R8 ;  /* 0xffffffee05087824 */ /* 0x000fe200078e0208 */
[----:B------:R-:W-:-:S04]  /*fe00*/  LOP3.LUT R0, R0, R3, RZ, 0x3c, !PT ;  /* 0x0000000300007212 */ /* 0x000fc800078e3cff */
[----:B------:R-:W-:Y:S01]  /*fe10*/  @P2 LOP3.LUT R0, R0, 0x1, R5, 0x78, !PT ;  /* 0x0000000100002812 */ /* 0x000fe200078e7805 */
[----:B------:R-:W-:Y:S01]  /*fe20*/  IMAD.MOV.U32 R5, RZ, RZ, -0x1 ;  /* 0xffffffffff057424 */ /* 0x000fe200078e00ff */
[----:B---3--:R-:W-:-:S04]  /*fe30*/  IADD3 R12, P1, R12, UR24, RZ ;  /* 0x000000180c0c7c10 */ /* 0x008fc8000ff3e0ff */
[----:B--2---:R-:W-:Y:S01]  /*fe40*/  IADD3.X R15, R15, UR20, RZ, P1, !PT ;  /* 0x000000140f0f7c10 */ /* 0x004fe20008ffe4ff */
[----:B------:R0:W-:Y:S01]  /*fe50*/  STL [R1+0x84], R12 ;  /* 0x0000840c01007387 */ /* 0x0001e20000100800 */
[----:B------:R-:W-:-:S03]  /*fe60*/  ISETP.GE.U32.AND P0, PT, R12, UR8, PT ;  /* 0x000000080c007c0c */ /* 0x000fc6000bf06070 */
[----:B------:R0:W-:Y:S01]  /*fe70*/  STL [R1+0x80], R15 ;  /* 0x0000800f01007387 */ /* 0x0001e20000100800 */
[----:B------:R-:W-:-:S13]  /*fe80*/  ISETP.GE.U32.AND.EX P0, PT, R15, UR9, PT, P0 ;  /* 0x000000090f007c0c */ /* 0x000fda000bf06100 */
[----:B0-----:R-:W-:Y:S05]  /*fe90*/  @P0 BRA `(.L_x_312) ;  /* 0x0000000400500947 */ /* 0x001fea0003800000 */
[----:B------:R-:W-:Y:S01]  /*fea0*/  ULDC.64 UR8, c[0x0][0x628] ;  /* 0x00018a0000087ab9 */ /* 0x000fe20000000a00 */
[----:B------:R-:W0:Y:S01]  /*feb0*/  S2R R11, SR_CTAID.X ;  /* 0x00000000000b7919 */ /* 0x000e220000002500 */
[----:B------:R-:W-:Y:S01]  /*fec0*/  ISETP.NE.U32.AND P0, PT, RZ, UR8, PT ;  /* 0x00000008ff007c0c */ /* 0x000fe2000bf05070 */
[----:B------:R-:W-:Y:S01]  /*fed0*/  ULDC UR11, c[0x0][0x630] ;  /* 0x00018c00000b7ab9 */ /* 0x000fe20000000800 */
[----:B------:R-:W-:Y:S01]  /*fee0*/  IMAD.MOV.U32 R2, RZ, RZ, R12 ;  /* 0x000000ffff027224 */ /* 0x000fe200078e000c */
[----:B------:R-:W1:Y:S01]  /*fef0*/  S2R R10, SR_CTAID.Y ;  /* 0x00000000000a7919 */ /* 0x000e620000002600 */
[----:B------:R-:W-:Y:S01]  /*ff00*/  ISETP.NE.AND.EX P0, PT, RZ, UR9, PT, P0 ;  /* 0x00000009ff007c0c */ /* 0x000fe2000bf05300 */
[----:B------:R-:W-:-:S12]  /*ff10*/  IMAD.MOV.U32 R3, RZ, RZ, R15 ;  /* 0x000000ffff037224 */ /* 0x000fd800078e000f */
[----:B------:R-:W-:Y:S05]  /*ff20*/  @!P0 BRA `(.L_x_313) ;  /* 0x0000000000288947 */ /* 0x000fea0003800000 */
[----:B------:R-:W-:Y:S02]  /*ff30*/  ULDC UR10, c[0x0][0x634] ;  /* 0x00018d00000a7ab9 */ /* 0x000fe40000000800 */
[----:B------:R-:W-:-:S05]  /*ff40*/  IADD3 R7, P0, R12, UR10, RZ ;  /* 0x0000000a0c077c10 */ /* 0x000fca000ff1e0ff */
[----:B------:R-:W-:-:S04]  /*ff50*/  IMAD.X R13, RZ, RZ, R15, P0 ;  /* 0x000000ffff0d7224 */ /* 0x000fc800000e060f */
[----:B------:R-:W-:-:S04]  /*ff60*/  IMAD.WIDE.U32 R4, R13, UR8, RZ ;  /* 0x000000080d047c25 */ /* 0x000fc8000f8e00ff */
[----:B------:R-:W-:-:S04]  /*ff70*/  IMAD.WIDE.U32 R4, P0, R7, UR9, R4 ;  /* 0x0000000907047c25 */ /* 0x000fc8000f800004 */
[----:B------:R-:W-:-:S04]  /*ff80*/  IMAD.WIDE.U32 R6, R7, UR8, RZ ;  /* 0x0000000807067c25 */ /* 0x000fc8000f8e00ff */
[----:B------:R-:W-:Y:S01]  /*ff90*/  IMAD.X R3, RZ, RZ, RZ, P0 ;  /* 0x000000ffff037224 */ /* 0x000fe200000e06ff */
[----:B------:R-:W-:Y:S01]  /*ffa0*/  IADD3 RZ, P0, R7, R4, RZ ;  /* 0x0000000407ff7210 */ /* 0x000fe20007f1e0ff */
[----:B------:R-:W-:-:S04]  /*ffb0*/  IMAD.MOV.U32 R2, RZ, RZ, R5 ;  /* 0x000000ffff027224 */ /* 0x000fc800078e0005 */
[----:B------:R-:W-:-:S08]  /*ffc0*/  IMAD.WIDE.U32.X R2, R13, UR9, R2, P0 ;  /* 0x000000090d027c25 */ /* 0x000fd000080e0402 */
.L_x_313:
[--C-:B------:R-:W-:Y:S01]  /*ffd0*/  SHF.R.U64 R6, R2, UR11, R3.reuse ;  /* 0x0000000b02067c19 */ /* 0x100fe20008001203 */
[----:B------:R-:W-:Y:S01]  /*ffe0*/  ULDC.64 UR8, c[0x0][0x620] ;  /* 0x0001880000087ab9 */ /* 0x000fe20000000a00 */
[----:B------:R-:W-:Y:S01]  /*fff0*/  SHF.R.U32.HI R2, RZ, UR11, R3 ;  /* 0x0000000bff027c19 */ /* 0x000fe20008011603 */
[----:B------:R-:W-:Y:S01]  /*10000*/  IMAD.MOV.U32 R3, RZ, RZ, R15 ;  /* 0x000000ffff037224 */ /* 0x000fe200078e000f */
[----:B------:R-:W-:Y:S01]  /*10010*/  IADD3 R5, P0, RZ, -R6, RZ ;  /* 0x80000006ff057210 */ /* 0x000fe20007f1e0ff */
[----:B------:R-:W2:Y:S01]  /*10020*/  LDC R16, c[0x0][0x144] ;  /* 0x00005100ff107b82 */ /* 0x000ea20000000800 */
[----:B0-----:R-:W-:Y:S01]  /*10030*/  I2FP.F32.U32 R7, R11 ;  /* 0x0000000b00077245 */ /* 0x001fe20000201000 */
[----:B------:R-:W-:Y:S01]  /*10040*/  ULDC.64 UR16, c[0x0][0x640] ;  /* 0x0001900000107ab9 */ /* 0x000fe20000000a00 */
[----:B------:R-:W-:Y:S01]  /*10050*/  ULDC UR10, c[0x0][0x608] ;  /* 0x00018200000a7ab9 */ /* 0x000fe20000000800 */
[----:B------:R-:W-:Y:S01]  /*10060*/  IMAD.X R2, RZ, RZ, ~R2, P0 ;  /* 0x000000ffff027224 */ /* 0x000fe200000e0e02 */
[----:B------:R-:W-:-:S03]  /*10070*/  ISETP.NE.U32.AND P0, PT, RZ, UR16, PT ;  /* 0x00000010ff007c0c */ /* 0x000fc6000bf05070 */
[----:B------:R-:W-:Y:S01]  /*10080*/  IMAD R4, R2, UR8, RZ ;  /* 0x0000000802047c24 */ /* 0x000fe2000f8e02ff */
[----:B------:R-:W0:Y:S01]  /*10090*/  LDC R13, c[0x0][0x148] ;  /* 0x00005200ff0d7b82 */ /* 0x000e220000000800 */
[----:B------:R-:W-:Y:S01]  /*100a0*/  IMAD.MOV.U32 R2, RZ, RZ, R12 ;  /* 0x000000ffff027224 */ /* 0x000fe200078e000c */
[----:B------:R-:W-:-:S03]  /*100b0*/  ISETP.NE.AND.EX P0, PT, RZ, UR17, PT, P0 ;  /* 0x00000011ff007c0c */ /* 0x000fc6000bf05300 */
[----:B------:R-:W-:Y:S01]  /*100c0*/  IMAD.WIDE.U32 R2, R5, UR8, R2 ;  /* 0x0000000805027c25 */ /* 0x000fe2000f8e0002 */
[----:B------:R-:W-:-:S03]  /*100d0*/  ULDC UR8, c[0x0][0x150] ;  /* 0x0000540000087ab9 */ /* 0x000fc60000000800 */
[----:B------:R-:W-:Y:S02]  /*100e0*/  IMAD R5, R5, UR9, R4 ;  /* 0x0000000905057c24 */ /* 0x000fe4000f8e0204 */
[----:B------:R-:W-:Y:S01]  /*100f0*/  FMUL R4, R7, UR8 ;  /* 0x0000000807047c20 */ /* 0x000fe20008400000 */
[----:B------:R-:W-:Y:S01]  /*10100*/  ULDC UR8, c[0x0][0x618] ;  /* 0x0001860000087ab9 */ /* 0x000fe20000000800 */
[----:B------:R-:W-:Y:S01]  /*10110*/  ULDC UR9, c[0x0][0x154] ;  /* 0x0000550000097ab9 */ /* 0x000fe20000000800 */
[----:B------:R-:W-:-:S03]  /*10120*/  IMAD.IADD R3, R3, 0x1, R5 ;  /* 0x0000000103037824 */ /* 0x000fc600078e0205 */
[----:B------:R-:W3:Y:S02]  /*10130*/  F2I.U32.TRUNC.NTZ R4, R4 ;  /* 0x0000000400047305 */ /* 0x000ee4000020f000 */
[----:B------:R-:W-:Y:S02]  /*10140*/  SHF.R.U64 R7, R2, UR8, R3 ;  /* 0x0000000802077c19 */ /* 0x000fe40008001203 */
[----:B-1----:R-:W-:-:S05]  /*10150*/  I2FP.F32.U32 R2, R10 ;  /* 0x0000000a00027245 */ /* 0x002fca0000201000 */
[----:B------:R-:W-:Y:S01]  /*10160*/  FMUL R5, R2, UR9 ;  /* 0x0000000902057c20 */ /* 0x000fe20008400000 */
[----:B------:R-:W-:Y:S01]  /*10170*/  SHF.R.U32.HI R2, RZ, UR8, R3 ;  /* 0x00000008ff027c19 */ /* 0x000fe20008011603 */
[----:B------:R-:W-:Y:S02]  /*10180*/  ULDC UR8, c[0x0][0x658] ;  /* 0x0001960000087ab9 */ /* 0x000fe40000000800 */
[----:B------:R1:W4:Y:S01]  /*10190*/  F2I.U32.TRUNC.NTZ R15, R5 ;  /* 0x00000005000f7305 */ /* 0x000322000020f000 */
[--C-:B------:R-:W-:Y:S02]  /*101a0*/  SHF.R.U64 R14, R7, UR10, R2.reuse ;  /* 0x0000000a070e7c19 */ /* 0x100fe40008001202 */
[----:B------:R-:W-:Y:S01]  /*101b0*/  SHF.R.U32.HI R3, RZ, UR10, R2 ;  /* 0x0000000aff037c19 */ /* 0x000fe20008011602 */
[----:B---3--:R-:W-:-:S03]  /*101c0*/  IMAD.MOV R2, RZ, RZ, -R4 ;  /* 0x000000ffff027224 */ /* 0x008fc600078e0a04 */
[----:B------:R-:W-:Y:S01]  /*101d0*/  SHF.R.U64 R12, R14, UR8, R3 ;  /* 0x000000080e0c7c19 */ /* 0x000fe20008001203 */
[----:B--2---:R-:W-:Y:S01]  /*101e0*/  IMAD R17, R16, R2, R11 ;  /* 0x0000000210117224 */ /* 0x004fe200078e020b */
[----:B------:R-:W-:-:S03]  /*101f0*/  SHF.R.U32.HI R4, RZ, UR8, R3 ;  /* 0x00000008ff047c19 */ /* 0x000fc60008011603 */
[----:B------:R-:W-:Y:S02]  /*10200*/  IMAD.MOV.U32 R2, RZ, RZ, R12 ;  /* 0x000000ffff027224 */ /* 0x000fe400078e000c */
[----:B------:R-:W-:Y:S01]  /*10210*/  IMAD.MOV.U32 R3, RZ, RZ, R4 ;  /* 0x000000ffff037224 */ /* 0x000fe200078e0004 */
[----:B-1--4-:R-:W-:Y:S06]  /*10220*/  @!P0 BRA `(.L_x_314) ;  /* 0x0000000000288947 */ /* 0x012fec0003800000 */
[----:B------:R-:W-:Y:S02]  /*10230*/  ULDC UR8, c[0x0][0x64c] ;  /* 0x0001930000087ab9 */ /* 0x000fe40000000800 */
[----:B------:R-:W-:-:S05]  /*10240*/  IADD3 R3, P0, R12, UR8, RZ ;  /* 0x000000080c037c10 */ /* 0x000fca000ff1e0ff */
[----:B------:R-:W-:-:S04]  /*10250*/  IMAD.X R11, RZ, RZ, R4, P0 ;  /* 0x000000ffff0b7224 */ /* 0x000fc800000e0604 */
[----:B------:R-:W-:-:S04]  /*10260*/  IMAD.WIDE.U32 R4, R11, UR16, RZ ;  /* 0x000000100b047c25 */ /* 0x000fc8000f8e00ff */
[----:B------:R-:W-:-:S04]  /*10270*/  IMAD.WIDE.U32 R4, P0, R3, UR17, R4 ;  /* 0x0000001103047c25 */ /* 0x000fc8000f800004 */
[----:B------:R-:W-:-:S04]  /*10280*/  IMAD.WIDE.U32 R2, R3, UR16, RZ ;  /* 0x0000001003027c25 */ /* 0x000fc8000f8e00ff */
[----:B------:R-:W-:Y:S01]  /*10290*/  IMAD.MOV.U32 R2, RZ, RZ, R5 ;  /* 0x000000ffff027224 */ /* 0x000fe200078e0005 */
[----:B------:R-:W-:Y:S01]  /*102a0*/  IADD3 RZ, P1, R3, R4, RZ ;  /* 0x0000000403ff7210 */ /* 0x000fe20007f3e0ff */
[----:B------:R-:W-:-:S04]  /*102b0*/  IMAD.X R3, RZ, RZ, RZ, P0 ;  /* 0x000000ffff037224 */ /* 0x000fc800000e06ff */
[----:B------:R-:W-:-:S08]  /*102c0*/  IMAD.WIDE.U32.X R2, R11, UR17, R2, P1 ;  /* 0x000000110b027c25 */ /* 0x000fd000088e0402 */
.L_x_314:
[----:B------:R-:W-:Y:S01]  /*102d0*/  ULDC UR8, c[0x0][0x648] ;  /* 0x0001920000087ab9 */ /* 0x000fe20000000800 */
[----:B------:R-:W-:Y:S01]  /*102e0*/  IMAD.MOV R15, RZ, RZ, -R15 ;  /* 0x000000ffff0f7224 */ /* 0x000fe200078e0a0f */
[----:B------:R-:W-:Y:S01]  /*102f0*/  SHF.R.U64 R3, R2, UR8, R3 ;  /* 0x0000000802037c19 */ /* 0x000fe20008001203 */
[----:B------:R-:W-:Y:S01]  /*10300*/  ULDC UR8, c[0x0][0x638] ;  /* 0x00018e0000087ab9 */ /* 0x000fe20000000800 */
[----:B------:R-:W-:Y:S01]  /*10310*/  LOP3.LUT R2, R14, UR14, RZ, 0xc0, !PT ;  /* 0x0000000e0e027c12 */ /* 0x000fe2000f8ec0ff */
[----:B0-----:R-:W-:Y:S01]  /*10320*/  @P4 IMAD R17, R13, R15, R10 ;  /* 0x0000000f0d114224 */ /* 0x001fe200078e020a */
[----:B------:R-:W-:Y:S01]  /*10330*/  LOP3.LUT R7, R7, UR4, RZ, 0xc0, !PT ;  /* 0x0000000407077c12 */ /* 0x000fe2000f8ec0ff */
[----:B------:R-:W-:Y:S01]  /*10340*/  IMAD.MOV R5, RZ, RZ, -R3 ;  /* 0x000000ffff057224 */ /* 0x000fe200078e0a03 */
[----:B------:R-:W-:Y:S01]  /*10350*/  ULDC UR9, c[0x0][0x610] ;  /* 0x0001840000097ab9 */ /* 0x000fe20000000800 */
[----:B------:R-:W-:Y:S02]  /*10360*/  IMAD R2, R3, UR5, R2 ;  /* 0x0000000503027c24 */ /* 0x000fe4000f8e0202 */
[----:B------:R-:W-:Y:S01]  /*10370*/  IMAD R12, R5, UR8, R12 ;  /* 0x00000008050c7c24 */ /* 0x000fe2000f8e020c */
[----:B------:R-:W-:Y:S01]  /*10380*/  ULDC UR8, c[0x0][0x600] ;  /* 0x0001800000087ab9 */ /* 0x000fe20000000800 */
[----:B------:R-:W-:-:S02]  /*10390*/  IMAD R5, R2, UR9, R17 ;  /* 0x0000000902057c24 */ /* 0x000fc4000f8e0211 */
[----:B------:R-:W-:Y:S02]  /*103a0*/  IMAD R12, R12, UR8, R7 ;  /* 0x000000080c0c7c24 */ /* 0x000fe4000f8e0207 */
[----:B------:R-:W-:-:S03]  /*103b0*/  IMAD.MOV.U32 R2, RZ, RZ, 0x1 ;  /* 0x00000001ff027424 */ /* 0x000fc600078e00ff */
[----:B------:R-:W-:Y:S02]  /*103c0*/  SEL R7, R12, R5, !P4 ;  /* 0x000000050c077207 */ /* 0x000fe40006000000 */
[----:B------:R-:W-:-:S07]  /*103d0*/  SEL R5, R5, R12, !P4 ;  /* 0x0000000c05057207 */ /* 0x000fce0006000000 */
.L_x_312:
[----:B------:R-:W-:Y:S05]  /*103e0*/  BSYNC B1 ;  /* 0x0000000000017941 */ /* 0x000fea0003800000 */
.L_x_311:
[----:B------:R-:W-:-:S13]  /*103f0*/  LOP3.LUT P0, RZ, R2, 0xff, RZ, 0xc0, !PT ;  /* 0x000000ff02ff7812 */ /* 0x000fda000780c0ff */
[----:B------:R-:W-:Y:S05]  /*10400*/  @P0 BRA `(.L_x_315) ;  /* 0xfffffff400180947 */ /* 0x000fea000383ffff */
[----:B------:R-:W-:Y:S05]  /*10410*/  BSYNC B0 ;  /* 0x0000000000007941 */ /* 0x000fea0003800000 */
.L_x_304:
[----:B------:R-:W-:-:S03]  /*10420*/  UMOV UR8, 0xffffffff ;  /* 0xffffffff00087882 */ /* 0x000fc60000000000 */
[----:B------:R-:W-:Y:S05]  /*10430*/  BRA.DIV UR8, `(.L_x_316) ;  /* 0x0000000e08207947 */ /* 0x000fea000b800000 */
[----:B------:R-:W-:-:S13]  /*10440*/  ELECT P0, URZ, PT ;  /* 0x00000000003f782f */ /* 0x000fda0003800000 */
.L_x_344:
[----:B------:R-:W-:Y:S04]  /*10450*/  BSSY B0, `(.L_x_317) ;  /* 0x00000aa000007945 */ /* 0x000fe80003800000 */
[----:B------:R-:W-:Y:S05]  /*10460*/  @!P0 BRA `(.L_x_318) ;  /* 0x0000000800a08947 */ /* 0x000fea0003800000 */
[----:B------:R-:W-:-:S04]  /*10470*/  ULOP3.LUT UR8, UR13, 0x2, URZ, 0xfc, !UPT ;  /* 0x000000020d087892 */ /* 0x000fc8000f8efc3f */
[----:B------:R-:W-:-:S06]  /*10480*/  UISETP.NE.AND UP0, UPT, UR8, 0x3, UPT ;  /* 0x000000030800788c */ /* 0x000fcc000bf05270 */
[----:B------:R-:W-:-:S13]  /*10490*/  PLOP3.LUT P0, PT, PT, PT, UP0, 0x80, 0x0 ;  /* 0x000000000000781c */ /* 0x000fda0003f0f008 */
[----:B------:R-:W-:Y:S05]  /*104a0*/  @!P0 BRA `(.L_x_319) ;  /* 0x0000000000048947 */ /* 0x000fea0003800000 */
[----:B------:R-:W-:Y:S01]  /*104b0*/  BPT.TRAP 0x1 ;  /* 0x000000040000795c */ /* 0x000fe20000300000 */
.L_x_319:
[----:B------:R-:W0:Y:S01]  /*104c0*/  S2R R3, SR_CgaCtaId ;  /* 0x0000000000037919 */ /* 0x000e220000008800 */
[----:B------:R-:W-:-:S04]  /*104d0*/  MOV R2, 0x400 ;  /* 0x0000040000027802 */ /* 0x000fc80000000f00 */
[----:B0-----:R-:W-:Y:S02]  /*104e0*/  LEA R3, R3, R2, 0x18 ;  /* 0x0000000203037211 */ /* 0x001fe400078ec0ff */
[----:B------:R-:W-:-:S03]  /*104f0*/  SHF.L.U32 R2, R0, 0x1f, RZ ;  /* 0x0000001f00027819 */ /* 0x000fc600000006ff */
[----:B------:R-:W-:-:S04]  /*10500*/  VIADD R3, R3, 0x90 ;  /* 0x0000009003037836 */ /* 0x000fc80000000000 */
[C---:B------:R-:W-:Y:S02]  /*10510*/  IMAD R7, R8.reuse, 0x8, R3 ;  /* 0x0000000808077824 */ /* 0x040fe400078e0203 */
[----:B------:R-:W-:Y:S02]  /*10520*/  VIADD R8, R8, 0x1 ;  /* 0x0000000108087836 */ /* 0x000fe40000000000 */
[----:B------:R-:W0:Y:S03]  /*10530*/  SYNCS.PHASECHK.TRANS64.TRYWAIT P0, [R7+URZ], R2 ;  /* 0x00000002070075a7 */ /* 0x000e26000800017f */
[----:B------:R-:W-:-:S04]  /*10540*/  ISETP.NE.AND P1, PT, R8, 0x12, PT ;  /* 0x000000120800780c */ /* 0x000fc80003f25270 */
[----:B------:R-:W-:Y:S02]  /*10550*/  SEL R5, RZ, 0x1, P1 ;  /* 0x00000001ff057807 */ /* 0x000fe40000800000 */
[----:B------:R-:W-:Y:S02]  /*10560*/  SEL R8, R8, RZ, P1 ;  /* 0x000000ff08087207 */ /* 0x000fe40000800000 */
[----:B------:R-:W-:-:S03]  /*10570*/  LOP3.LUT R5, R0, R5, RZ, 0x3c, !PT ;  /* 0x0000000500057212 */ /* 0x000fc600078e3cff */
[----:B------:R-:W-:Y:S01]  /*10580*/  IMAD R9, R8, 0x8, R3 ;  /* 0x0000000808097824 */ /* 0x000fe200078e0203 */
[----:B------:R-:W-:Y:S01]  /*10590*/  SHF.L.U32 R4, R5, 0x1f, RZ ;  /* 0x0000001f05047819 */ /* 0x000fe200000006ff */
[----:B0-----:R-:W-:Y:S06]  /*105a0*/  @!P0 BRA `(.L_x_320) ;  /* 0x0000000800e48947 */ /* 0x001fec0003800000 */
.L_x_345:
[----:B------:R-:W1:Y:S01]  /*105b0*/  SYNCS.PHASECHK.TRANS64.TRYWAIT P0, [R9+URZ], R4 ;  /* 0x00000004090075a7 */ /* 0x000e62000800017f */
[----:B------:R-:W-:-:S05]  /*105c0*/  VIADD R0, R8, 0x1 ;  /* 0x0000000108007836 */ /* 0x000fca0000000000 */
[----:B------:R-:W-:-:S04]  /*105d0*/  ISETP.NE.AND P1, PT, R0, 0x12, PT ;  /* 0x000000120000780c */ /* 0x000fc80003f25270 */
[----:B0-----:R-:W-:Y:S02]  /*105e0*/  SEL R2, RZ, 0x1, P1 ;  /* 0x00000001ff027807 */ /* 0x001fe40000800000 */
[----:B------:R-:W-:Y:S02]  /*105f0*/  SEL R0, R0, RZ, P1 ;  /* 0x000000ff00007207 */ /* 0x000fe40000800000 */
[----:B------:R-:W-:-:S03]  /*10600*/  LOP3.LUT R7, R5, R2, RZ, 0x3c, !PT ;  /* 0x0000000205077212 */ /* 0x000fc600078e3cff */
[----:B------:R-:W-:Y:S01]  /*10610*/  IMAD R6, R0, 0x8, R3 ;  /* 0x0000000800067824 */ /* 0x000fe200078e0203 */
[----:B------:R-:W-:Y:S01]  /*10620*/  SHF.L.U32 R5, R7, 0x1f, RZ ;  /* 0x0000001f07057819 */ /* 0x000fe200000006ff */
[----:B-1----:R-:W-:Y:S06]  /*10630*/  @!P0 BRA `(.L_x_321) ;  /* 0x0000000800d48947 */ /* 0x002fec0003800000 */
.L_x_346:
[----:B------:R-:W1:Y:S01]  /*10640*/  SYNCS.PHASECHK.TRANS64.TRYWAIT P0, [R6+URZ], R5 ;  /* 0x00000005060075a7 */ /* 0x000e62000800017f */
[----:B------:R-:W-:-:S05]  /*10650*/  VIADD R0, R0, 0x1 ;  /* 0x0000000100007836 */ /* 0x000fca0000000000 */
[----:B------:R-:W-:-:S04]  /*10660*/  ISETP.NE.AND P1, PT, R0, 0x12, PT ;  /* 0x000000120000780c */ /* 0x000fc80003f25270 */
[----:B------:R-:W-:Y:S02]  /*10670*/  SEL R2, RZ, 0x1, P1 ;  /* 0x00000001ff027807 */ /* 0x000fe40000800000 */
[----:B------:R-:W-:Y:S02]  /*10680*/  SEL R0, R0, RZ, P1 ;  /* 0x000000ff00007207 */ /* 0x000fe40000800000 */
[----:B------:R-:W-:-:S03]  /*10690*/  LOP3.LUT R7, R7, R2, RZ, 0x3c, !PT ;  /* 0x0000000207077212 */ /* 0x000fc600078e3cff */
[----:B0-----:R-:W-:Y:S01]  /*106a0*/  IMAD R9, R0, 0x8, R3 ;  /* 0x0000000800097824 */ /* 0x001fe200078e0203 */
[----:B------:R-:W-:Y:S01]  /*106b0*/  SHF.L.U32 R4, R7, 0x1f, RZ ;  /* 0x0000001f07047819 */ /* 0x000fe200000006ff */
[----:B-1----:R-:W-:Y:S06]  /*106c0*/  @!P0 BRA `(.L_x_322) ;  /* 0x0000000800c48947 */ /* 0x002fec0003800000 */
.L_x_347:
        /* <DEDUP_REMOVED lines=9> */
.L_x_348:
        /* <DEDUP_REMOVED lines=9> */
.L_x_349:
        /* <DEDUP_REMOVED lines=9> */
.L_x_350:
        /* <DEDUP_REMOVED lines=9> */
.L_x_351:
        /* <DEDUP_REMOVED lines=9> */
.L_x_352:
        /* <DEDUP_REMOVED lines=9> */
.L_x_353:
        /* <DEDUP_REMOVED lines=9> */
.L_x_354:
        /* <DEDUP_REMOVED lines=9> */
.L_x_355:
        /* <DEDUP_REMOVED lines=9> */
.L_x_356:
        /* <DEDUP_REMOVED lines=9> */
.L_x_357:
        /* <DEDUP_REMOVED lines=9> */
.L_x_358:
        /* <DEDUP_REMOVED lines=9> */
.L_x_359:
        /* <DEDUP_REMOVED lines=9> */
.L_x_360:
[----:B------:R-:W1:Y:S01]  /*10e20*/  SYNCS.PHASECHK.TRANS64.TRYWAIT P0, [R6+URZ], R5 ;  /* 0x00000005060075a7 */ /* 0x000e62000800017f */
[----:B------:R-:W-:-:S05]  /*10e30*/  VIADD R0, R0, 0x1 ;  /* 0x0000000100007836 */ /* 0x000fca0000000000 */
[----:B------:R-:W-:-:S04]  /*10e40*/  ISETP.NE.AND P1, PT, R0, 0x12, PT ;  /* 0x000000120000780c */ /* 0x000fc80003f25270 */
[----:B------:R-:W-:Y:S02]  /*10e50*/  SEL R2, RZ, 0x1, P1 ;  /* 0x00000001ff027807 */ /* 0x000fe40000800000 */
[----:B------:R-:W-:Y:S02]  /*10e60*/  SEL R0, R0, RZ, P1 ;  /* 0x000000ff00007207 */ /* 0x000fe40000800000 */
[----:B------:R-:W-:Y:S01]  /*10e70*/  LOP3.LUT R2, R7, R2, RZ, 0x3c, !PT ;  /* 0x0000000207027212 */ /* 0x000fe200078e3cff */
[----:B-1----:R-:W-:Y:S06]  /*10e80*/  @!P0 BRA `(.L_x_336) ;  /* 0x0000000400ec8947 */ /* 0x002fec0003800000 */
.L_x_361:
[----:B------:R-:W-:Y:S01]  /*10e90*/  IMAD R3, R0, 0x8, R3 ;  /* 0x0000000800037824 */ /* 0x000fe200078e0203 */
[----:B------:R-:W-:-:S07]  /*10ea0*/  SHF.L.U32 R0, R2, 0x1f, RZ ;  /* 0x0000001f02007819 */ /* 0x000fce00000006ff */
.L_x_337:
[----:B--2---:R2:W3:Y:S02]  /*10eb0*/  SYNCS.PHASECHK.TRANS64.TRYWAIT P0, [R3+URZ], R0 ;  /* 0x00000000030075a7 */ /* 0x0044e4000800017f */
[----:B---3--:R-:W-:Y:S05]  /*10ec0*/  @!P0 NANOSLEEP.SYNCS 0x989680 ;  /* 0x009896800000895d */ /* 0x008fea0003900000 */
[----:B------:R-:W3:Y:S02]  /*10ed0*/  @!P0 SYNCS.PHASECHK.TRANS64 P0, [R3+URZ], R0 ;  /* 0x00000000030085a7 */ /* 0x000ee4000800007f */
[----:B---3--:R-:W-:Y:S05]  /*10ee0*/  @!P0 BRA `(.L_x_337) ;  /* 0xfffffffc00f08947 */ /* 0x008fea000383ffff */
.L_x_318:
[----:B------:R-:W-:Y:S05]  /*10ef0*/  BSYNC B0 ;  /* 0x0000000000007941 */ /* 0x000fea0003800000 */
.L_x_317:
[----:B------:R-:W-:Y:S05]  /*10f00*/  EXIT ;  /* 0x000000000000794d */ /* 0x000fea0003800000 */
.L_x_22:
[----:B-1----:R-:W-:-:S04]  /*10f10*/  IMAD.U32 R3, RZ, RZ, UR7 ;  /* 0x00000007ff037e24 */ /* 0x002fc8000f8e00ff */
[----:B------:R1:W3:Y:S03]  /*10f20*/  SYNCS.PHASECHK.TRANS64.TRYWAIT P0, [R3+URZ], R0 ;  /* 0x00000000030075a7 */ /* 0x0002e6000800017f */
[----:B---3--:R-:W-:Y:S05]  /*10f30*/  @!P0 NANOSLEEP.SYNCS 0x989680 ;  /* 0x009896800000895d */ /* 0x008fea0003900000 */
[----:B------:R-:W3:Y:S02]  /*10f40*/  @!P0 SYNCS.PHASECHK.TRANS64 P0, [R3+URZ], R0 ;  /* 0x00000000030085a7 */ /* 0x000ee4000800007f */
[----:B---3--:R-:W-:Y:S05]  /*10f50*/  @!P0 BRA `(.L_x_22) ;  /* 0xfffffffc00ec8947 */ /* 0x008fea000383ffff */
[----:B------:R-:W-:Y:S05]  /*10f60*/  BRA `(.L_x_21) ;  /* 0xffffff10003c7947 */ /* 0x000fea000383ffff */
.L_x_28:
[----:B-----5:R1:W-:Y:S02]  /*10f70*/  STL [R1+0x90], R0 ;  /* 0x0000900001007387 */ /* 0x0203e40000100800 */
[----:B-1----:R-:W-:-:S04]  /*10f80*/  IMAD.U32 R0, RZ, RZ, UR9 ;  /* 0x00000009ff007e24 */ /* 0x002fc8000f8e00ff */
[----:B------:R1:W4:Y:S03]  /*10f90*/  SYNCS.PHASECHK.TRANS64.TRYWAIT P0, [R0+URZ], R229 ;  /* 0x000000e5000075a7 */ /* 0x000326000800017f */
[----:B----4-:R-:W-:Y:S05]  /*10fa0*/  @!P0 NANOSLEEP.SYNCS 0x989680 ;  /* 0x009896800000895d */ /* 0x010fea0003900000 */
[----:B------:R1:W4:Y:S02]  /*10fb0*/  @!P0 SYNCS.PHASECHK.TRANS64 P0, [R0+URZ], R229 ;  /* 0x000000e5000085a7 */ /* 0x000324000800007f */
[----:B-1----:R1:W5:Y:S02]  /*10fc0*/  LDL.LU R0, [R1+0x90] ;  /* 0x0000900001007983 */ /* 0x0023640000300800 */
[----:B-1--4-:R-:W-:Y:S05]  /*10fd0*/  @!P0 BRA `(.L_x_28) ;  /* 0xfffffffc00e48947 */ /* 0x012fea000383ffff */
[----:B------:R-:W-:Y:S05]  /*10fe0*/  BRA `(.L_x_27) ;  /* 0xffffff2000a07947 */ /* 0x000fea000383ffff */
.L_x_305:
[----:B------:R-:W-:Y:S01]  /*10ff0*/  BSSY B1, `(.L_x_338) ;  /* 0x0000006000017945 */ /* 0x000fe20003800000 */
[----:B------:R-:W-:-:S07]  /*11000*/  IMAD.MOV.U32 R2, RZ, RZ, -0x1 ;  /* 0xffffffffff027424 */ /* 0x000fce00078e00ff */
[----:B------:R-:W-:Y:S05]  /*11010*/  WARPSYNC.COLLECTIVE R2, `(.L_x_339) ;  /* 0x00000000020c7348 */ /* 0x000fea0003c00000 */
[----:B------:R-:W-:Y:S02]  /*11020*/  ELECT P0, UR62, PT ;  /* 0x00000000003e782f */ /* 0x000fe40003800000 */
[----:B------:R-:W-:Y:S01]  /*11030*/  MOV R2, UR62 ;  /* 0x0000003e00027c02 */ /* 0x000fe20008000f00 */
[----:B------:R-:W-:Y:S10]  /*11040*/  ENDCOLLECTIVE ;  /* 0x000000000000791b */ /* 0x000ff40003800000 */
.L_x_339:
[----:B------:R-:W-:Y:S05]  /*11050*/  BSYNC B1 ;  /* 0x0000000000017941 */ /* 0x000fea0003800000 */
.L_x_338:
[----:B------:R-:W-:Y:S05]  /*11060*/  BRA `(.L_x_340) ;  /* 0xffffffe8000c7947 */ /* 0x000fea000383ffff */
.L_x_308:
[----:B0-----:R0:W2:Y:S02]  /*11070*/  SYNCS.PHASECHK.TRANS64.TRYWAIT P0, [R11+URZ+0x90], R4 ;  /* 0x000090040b0075a7 */ /* 0x0010a4000800017f */
[----:B--2---:R-:W-:Y:S05]  /*11080*/  @!P0 NANOSLEEP.SYNCS 0x989680 ;  /* 0x009896800000895d */ /* 0x004fea0003900000 */
[----:B------:R-:W2:Y:S02]  /*11090*/  @!P0 SYNCS.PHASECHK.TRANS64 P0, [R11+URZ+0x90], R4 ;  /* 0x000090040b0085a7 */ /* 0x000ea4000800007f */
[----:B--2---:R-:W-:Y:S05]  /*110a0*/  @!P0 BRA `(.L_x_308) ;  /* 0xfffffffc00f08947 */ /* 0x004fea000383ffff */
[----:B------:R-:W-:Y:S05]  /*110b0*/  BRA `(.L_x_341) ;  /* 0xffffffe8004c7947 */ /* 0x000fea000383ffff */
.L_x_316:
[----:B------:R-:W-:Y:S01]  /*110c0*/  BSSY B0, `(.L_x_342) ;  /* 0x0000006000007945 */ /* 0x000fe20003800000 */
[----:B------:R-:W-:-:S07]  /*110d0*/  IMAD.MOV.U32 R2, RZ, RZ, -0x1 ;  /* 0xffffffffff027424 */ /* 0x000fce00078e00ff */
[----:B------:R-:W-:Y:S05]  /*110e0*/  WARPSYNC.COLLECTIVE R2, `(.L_x_343) ;  /* 0x00000000020c7348 */ /* 0x000fea0003c00000 */
[----:B------:R-:W-:Y:S02]  /*110f0*/  ELECT P0, UR62, PT ;  /* 0x00000000003e782f */ /* 0x000fe40003800000 */
[----:B------:R-:W-:Y:S01]  /*11100*/  MOV R2, UR62 ;  /* 0x0000003e00027c02 */ /* 0x000fe20008000f00 */
[----:B------:R-:W-:Y:S10]  /*11110*/  ENDCOLLECTIVE ;  /* 0x000000000000791b */ /* 0x000ff40003800000 */
.L_x_343:
[----:B------:R-:W-:Y:S05]  /*11120*/  BSYNC B0 ;  /* 0x0000000000007941 */ /* 0x000fea0003800000 */
.L_x_342:
[----:B------:R-:W-:Y:S05]  /*11130*/  BRA `(.L_x_344) ;  /* 0xfffffff000c47947 */ /* 0x000fea000383ffff */
.L_x_320:
[----:B0-----:R0:W1:Y:S02]  /*11140*/  SYNCS.PHASECHK.TRANS64.TRYWAIT P0, [R7+URZ], R2 ;  /* 0x00000002070075a7 */ /* 0x001064000800017f */
[----:B-1----:R-:W-:Y:S05]  /*11150*/  @!P0 NANOSLEEP.SYNCS 0x989680 ;  /* 0x009896800000895d */ /* 0x002fea0003900000 */
[----:B------:R-:W1:Y:S02]  /*11160*/  @!P0 SYNCS.PHASECHK.TRANS64 P0, [R7+URZ], R2 ;  /* 0x00000002070085a7 */ /* 0x000e64000800007f */
[----:B-1----:R-:W-:Y:S05]  /*11170*/  @!P0 BRA `(.L_x_320) ;  /* 0xfffffffc00f08947 */ /* 0x002fea000383ffff */
[----:B------:R-:W-:Y:S05]  /*11180*/  BRA `(.L_x_345) ;  /* 0xfffffff400087947 */ /* 0x000fea000383ffff */
.L_x_321:
[----:B0-----:R0:W1:Y:S02]  /*11190*/  SYNCS.PHASECHK.TRANS64.TRYWAIT P0, [R9+URZ], R4 ;  /* 0x00000004090075a7 */ /* 0x001064000800017f */
[----:B-1----:R-:W-:Y:S05]  /*111a0*/  @!P0 NANOSLEEP.SYNCS 0x989680 ;  /* 0x009896800000895d */ /* 0x002fea0003900000 */
[----:B------:R-:W1:Y:S02]  /*111b0*/  @!P0 SYNCS.PHASECHK.TRANS64 P0, [R9+URZ], R4 ;  /* 0x00000004090085a7 */ /* 0x000e64000800007f */
[----:B-1----:R-:W-:Y:S05]  /*111c0*/  @!P0 BRA `(.L_x_321) ;  /* 0xfffffffc00f08947 */ /* 0x002fea000383ffff */
[----:B------:R-:W-:Y:S05]  /*111d0*/  BRA `(.L_x_346) ;  /* 0xfffffff400187947 */ /* 0x000fea000383ffff */
.L_x_322:
[----:B0-----:R0:W1:Y:S02]  /*111e0*/  SYNCS.PHASECHK.TRANS64.TRYWAIT P0, [R6+URZ], R5 ;  /* 0x00000005060075a7 */ /* 0x001064000800017f */
[----:B-1----:R-:W-:Y:S05]  /*111f0*/  @!P0 NANOSLEEP.SYNCS 0x989680 ;  /* 0x009896800000895d */ /* 0x002fea0003900000 */
[----:B------:R-:W1:Y:S02]  /*11200*/  @!P0 SYNCS.PHASECHK.TRANS64 P0, [R6+URZ], R5 ;  /* 0x00000005060085a7 */ /* 0x000e64000800007f */
[----:B-1----:R-:W-:Y:S05]  /*11210*/  @!P0 BRA `(.L_x_322) ;  /* 0xfffffffc00f08947 */ /* 0x002fea000383ffff */
[----:B------:R-:W-:Y:S05]  /*11220*/  BRA `(.L_x_347) ;  /* 0xfffffff400287947 */ /* 0x000fea000383ffff */
.L_x_323:
[----:B0-----:R0:W1:Y:S02]  /*11230*/  SYNCS.PHASECHK.TRANS64.TRYWAIT P0, [R9+URZ], R4 ;  /* 0x00000004090075a7 */ /* 0x001064000800017f */
[----:B-1----:R-:W-:Y:S05]  /*11240*/  @!P0 NANOSLEEP.SYNCS 0x989680 ;  /* 0x009896800000895d */ /* 0x002fea0003900000 */
[----:B------:R-:W1:Y:S02]  /*11250*/  @!P0 SYNCS.PHASECHK.TRANS64 P0, [R9+URZ], R4 ;  /* 0x00000004090085a7 */ /* 0x000e64000800007f */
[----:B-1----:R-:W-:Y:S05]  /*11260*/  @!P0 BRA `(.L_x_323) ;  /* 0xfffffffc00f08947 */ /* 0x002fea000383ffff */
[----:B------:R-:W-:Y:S05]  /*11270*/  BRA `(.L_x_348) ;  /* 0xfffffff400387947 */ /* 0x000fea000383ffff */
.L_x_324:
[----:B0-----:R0:W1:Y:S02]  /*11280*/  SYNCS.PHASECHK.TRANS64.TRYWAIT P0, [R6+URZ], R5 ;  /* 0x00000005060075a7 */ /* 0x001064000800017f */
[----:B-1----:R-:W-:Y:S05]  /*11290*/  @!P0 NANOSLEEP.SYNCS 0x989680 ;  /* 0x009896800000895d */ /* 0x002fea0003900000 */
[----:B------:R-:W1:Y:S02]  /*112a0*/  @!P0 SYNCS.PHASECHK.TRANS64 P0, [R6+URZ], R5 ;  /* 0x00000005060085a7 */ /* 0x000e64000800007f */
[----:B-1----:R-:W-:Y:S05]  /*112b0*/  @!P0 BRA `(.L_x_324) ;  /* 0xfffffffc00f08947 */ /* 0x002fea000383ffff */
[----:B------:R-:W-:Y:S05]  /*112c0*/  BRA `(.L_x_349) ;  /* 0xfffffff400487947 */ /* 0x000fea000383ffff */
.L_x_325:
[----:B0-----:R0:W1:Y:S02]  /*112d0*/  SYNCS.PHASECHK.TRANS64.TRYWAIT P0, [R9+URZ], R4 ;  /* 0x00000004090075a7 */ /* 0x001064000800017f */
[----:B-1----:R-:W-:Y:S05]  /*112e0*/  @!P0 NANOSLEEP.SYNCS 0x989680 ;  /* 0x009896800000895d */ /* 0x002fea0003900000 */
[----:B------:R-:W1:Y:S02]  /*112f0*/  @!P0 SYNCS.PHASECHK.TRANS64 P0, [R9+URZ], R4 ;  /* 0x00000004090085a7 */ /* 0x000e64000800007f */
[----:B-1----:R-:W-:Y:S05]  /*11300*/  @!P0 BRA `(.L_x_325) ;  /* 0xfffffffc00f08947 */ /* 0x002fea000383ffff */
[----:B------:R-:W-:Y:S05]  /*11310*/  BRA `(.L_x_350) ;  /* 0xfffffff400587947 */ /* 0x000fea000383ffff */
.L_x_326:
[----:B0-----:R0:W1:Y:S02]  /*11320*/  SYNCS.PHASECHK.TRANS64.TRYWAIT P0, [R6+URZ], R5 ;  /* 0x00000005060075a7 */ /* 0x001064000800017f */
[----:B-1----:R-:W-:Y:S05]  /*11330*/  @!P0 NANOSLEEP.SYNCS 0x989680 ;  /* 0x009896800000895d */ /* 0x002fea0003900000 */
[----:B------:R-:W1:Y:S02]  /*11340*/  @!P0 SYNCS.PHASECHK.TRANS64 P0, [R6+URZ], R5 ;  /* 0x00000005060085a7 */ /* 0x000e64000800007f */
[----:B-1----:R-:W-:Y:S05]  /*11350*/  @!P0 BRA `(.L_x_326) ;  /* 0xfffffffc00f08947 */ /* 0x002fea000383ffff */
[----:B------:R-:W-:Y:S05]  /*11360*/  BRA `(.L_x_351) ;  /* 0xfffffff400687947 */ /* 0x000fea000383ffff */
.L_x_327:
[----:B0-----:R0:W1:Y:S02]  /*11370*/  SYNCS.PHASECHK.TRANS64.TRYWAIT P0, [R9+URZ], R4 ;  /* 0x00000004090075a7 */ /* 0x001064000800017f */
[----:B-1----:R-:W-:Y:S05]  /*11380*/  @!P0 NANOSLEEP.SYNCS 0x989680 ;  /* 0x009896800000895d */ /* 0x002fea0003900000 */
[----:B------:R-:W1:Y:S02]  /*11390*/  @!P0 SYNCS.PHASECHK.TRANS64 P0, [R9+URZ], R4 ;  /* 0x00000004090085a7 */ /* 0x000e64000800007f */
[----:B-1----:R-:W-:Y:S05]  /*113a0*/  @!P0 BRA `(.L_x_327) ;  /* 0xfffffffc00f08947 */ /* 0x002fea000383ffff */
[----:B------:R-:W-:Y:S05]  /*113b0*/  BRA `(.L_x_352) ;  /* 0xfffffff400787947 */ /* 0x000fea000383ffff */
.L_x_328:
[----:B0-----:R0:W1:Y:S02]  /*113c0*/  SYNCS.PHASECHK.TRANS64.TRYWAIT P0, [R6+URZ], R5 ;  /* 0x00000005060075a7 */ /* 0x001064000800017f */
[----:B-1----:R-:W-:Y:S05]  /*113d0*/  @!P0 NANOSLEEP.SYNCS 0x989680 ;  /* 0x009896800000895d */ /* 0x002fea0003900000 */
[----:B------:R-:W1:Y:S02]  /*113e0*/  @!P0 SYNCS.PHASECHK.TRANS64 P0, [R6+URZ], R5 ;  /* 0x00000005060085a7 */ /* 0x000e64000800007f */
[----:B-1----:R-:W-:Y:S05]  /*113f0*/  @!P0 BRA `(.L_x_328) ;  /* 0xfffffffc00f08947 */ /* 0x002fea000383ffff */
[----:B------:R-:W-:Y:S05]  /*11400*/  BRA `(.L_x_353) ;  /* 0xfffffff400887947 */ /* 0x000fea000383ffff */
.L_x_329:
[----:B0-----:R0:W1:Y:S02]  /*11410*/  SYNCS.PHASECHK.TRANS64.TRYWAIT P0, [R9+URZ], R4 ;  /* 0x00000004090075a7 */ /* 0x001064000800017f */
[----:B-1----:R-:W-:Y:S05]  /*11420*/  @!P0 NANOSLEEP.SYNCS 0x989680 ;  /* 0x009896800000895d */ /* 0x002fea0003900000 */
[----:B------:R-:W1:Y:S02]  /*11430*/  @!P0 SYNCS.PHASECHK.TRANS64 P0, [R9+URZ], R4 ;  /* 0x00000004090085a7 */ /* 0x000e64000800007f */
[----:B-1----:R-:W-:Y:S05]  /*11440*/  @!P0 BRA `(.L_x_329) ;  /* 0xfffffffc00f08947 */ /* 0x002fea000383ffff */
[----:B------:R-:W-:Y:S05]  /*11450*/  BRA `(.L_x_354) ;  /* 0xfffffff400987947 */ /* 0x000fea000383ffff */
.L_x_330:
[----:B0-----:R0:W1:Y:S02]  /*11460*/  SYNCS.PHASECHK.TRANS64.TRYWAIT P0, [R6+URZ], R5 ;  /* 0x00000005060075a7 */ /* 0x001064000800017f */
[----:B-1----:R-:W-:Y:S05]  /*11470*/  @!P0 NANOSLEEP.SYNCS 0x989680 ;  /* 0x009896800000895d */ /* 0x002fea0003900000 */
[----:B------:R-:W1:Y:S02]  /*11480*/  @!P0 SYNCS.PHASECHK.TRANS64 P0, [R6+URZ], R5 ;  /* 0x00000005060085a7 */ /* 0x000e64000800007f */
[----:B-1----:R-:W-:Y:S05]  /*11490*/  @!P0 BRA `(.L_x_330) ;  /* 0xfffffffc00f08947 */ /* 0x002fea000383ffff */
[----:B------:R-:W-:Y:S05]  /*114a0*/  BRA `(.L_x_355) ;  /* 0xfffffff400a87947 */ /* 0x000fea000383ffff */
.L_x_331:
[----:B0-----:R0:W1:Y:S02]  /*114b0*/  SYNCS.PHASECHK.TRANS64.TRYWAIT P0, [R9+URZ], R4 ;  /* 0x00000004090075a7 */ /* 0x001064000800017f */
[----:B-1----:R-:W-:Y:S05]  /*114c0*/  @!P0 NANOSLEEP.SYNCS 0x989680 ;  /* 0x009896800000895d */ /* 0x002fea0003900000 */
[----:B------:R-:W1:Y:S02]  /*114d0*/  @!P0 SYNCS.PHASECHK.TRANS64 P0, [R9+URZ], R4 ;  /* 0x00000004090085a7 */ /* 0x000e64000800007f */
[----:B-1----:R-:W-:Y:S05]  /*114e0*/  @!P0 BRA `(.L_x_331) ;  /* 0xfffffffc00f08947 */ /* 0x002fea000383ffff */
[----:B------:R-:W-:Y:S05]  /*114f0*/  BRA `(.L_x_356) ;  /* 0xfffffff400b87947 */ /* 0x000fea000383ffff */
.L_x_332:
[----:B0-----:R0:W1:Y:S02]  /*11500*/  SYNCS.PHASECHK.TRANS64.TRYWAIT P0, [R6+URZ], R5 ;  /* 0x00000005060075a7 */ /* 0x001064000800017f */
[----:B-1----:R-:W-:Y:S05]  /*11510*/  @!P0 NANOSLEEP.SYNCS 0x989680 ;  /* 0x009896800000895d */ /* 0x002fea0003900000 */
[----:B------:R-:W1:Y:S02]  /*11520*/  @!P0 SYNCS.PHASECHK.TRANS64 P0, [R6+URZ], R5 ;  /* 0x00000005060085a7 */ /* 0x000e64000800007f */
[----:B-1----:R-:W-:Y:S05]  /*11530*/  @!P0 BRA `(.L_x_332) ;  /* 0xfffffffc00f08947 */ /* 0x002fea000383ffff */
[----:B------:R-:W-:Y:S05]  /*11540*/  BRA `(.L_x_357) ;  /* 0xfffffff400c87947 */ /* 0x000fea000383ffff */
.L_x_333:
[----:B0-----:R0:W1:Y:S02]  /*11550*/  SYNCS.PHASECHK.TRANS64.TRYWAIT P0, [R9+URZ], R4 ;  /* 0x00000004090075a7 */ /* 0x001064000800017f */
[----:B-1----:R-:W-:Y:S05]  /*11560*/  @!P0 NANOSLEEP.SYNCS 0x989680 ;  /* 0x009896800000895d */ /* 0x002fea0003900000 */
[----:B------:R-:W1:Y:S02]  /*11570*/  @!P0 SYNCS.PHASECHK.TRANS64 P0, [R9+URZ], R4 ;  /* 0x00000004090085a7 */ /* 0x000e64000800007f */
[----:B-1----:R-:W-:Y:S05]  /*11580*/  @!P0 BRA `(.L_x_333) ;  /* 0xfffffffc00f08947 */ /* 0x002fea000383ffff */
[----:B------:R-:W-:Y:S05]  /*11590*/  BRA `(.L_x_358) ;  /* 0xfffffff400d87947 */ /* 0x000fea000383ffff */
.L_x_334:
[----:B0-----:R0:W1:Y:S02]  /*115a0*/  SYNCS.PHASECHK.TRANS64.TRYWAIT P0, [R6+URZ], R5 ;  /* 0x00000005060075a7 */ /* 0x001064000800017f */
[----:B-1----:R-:W-:Y:S05]  /*115b0*/  @!P0 NANOSLEEP.SYNCS 0x989680 ;  /* 0x009896800000895d */ /* 0x002fea0003900000 */
[----:B------:R-:W1:Y:S02]  /*115c0*/  @!P0 SYNCS.PHASECHK.TRANS64 P0, [R6+URZ], R5 ;  /* 0x00000005060085a7 */ /* 0x000e64000800007f */
[----:B-1----:R-:W-:Y:S05]  /*115d0*/  @!P0 BRA `(.L_x_334) ;  /* 0xfffffffc00f08947 */ /* 0x002fea000383ffff */
[----:B------:R-:W-:Y:S05]  /*115e0*/  BRA `(.L_x_359) ;  /* 0xfffffff400e87947 */ /* 0x000fea000383ffff */
.L_x_335:
[----:B0-----:R0:W1:Y:S02]  /*115f0*/  SYNCS.PHASECHK.TRANS64.TRYWAIT P0, [R9+URZ], R4 ;  /* 0x00000004090075a7 */ /* 0x001064000800017f */
[----:B-1----:R-:W-:Y:S05]  /*11600*/  @!P0 NANOSLEEP.SYNCS 0x989680 ;  /* 0x009896800000895d */ /* 0x002fea0003900000 */
[----:B------:R-:W1:Y:S02]  /*11610*/  @!P0 SYNCS.PHASECHK.TRANS64 P0, [R9+URZ], R4 ;  /* 0x00000004090085a7 */ /* 0x000e64000800007f */
[----:B-1----:R-:W-:Y:S05]  /*11620*/  @!P0 BRA `(.L_x_335) ;  /* 0xfffffffc00f08947 */ /* 0x002fea000383ffff */
[----:B------:R-:W-:Y:S05]  /*11630*/  BRA `(.L_x_360) ;  /* 0xfffffff400f87947 */ /* 0x000fea000383ffff */
.L_x_336:
[----:B-1----:R1:W2:Y:S02]  /*11640*/  SYNCS.PHASECHK.TRANS64.TRYWAIT P0, [R6+URZ], R5 ;  /* 0x00000005060075a7 */ /* 0x0022a4000800017f */
[----:B--2---:R-:W-:Y:S05]  /*11650*/  @!P0 NANOSLEEP.SYNCS 0x989680 ;  /* 0x009896800000895d */ /* 0x004fea0003900000 */
[----:B------:R-:W2:Y:S02]  /*11660*/  @!P0 SYNCS.PHASECHK.TRANS64 P0, [R6+URZ], R5 ;  /* 0x00000005060085a7 */ /* 0x000ea4000800007f */
[----:B--2---:R-:W-:Y:S05]  /*11670*/  @!P0 BRA `(.L_x_336) ;  /* 0xfffffffc00f08947 */ /* 0x004fea000383ffff */
[----:B------:R-:W-:Y:S05]  /*11680*/  BRA `(.L_x_361) ;  /* 0xfffffff800007947 */ /* 0x000fea000383ffff */
.L_x_362:
[----:B------:R-:W-:-:S00]  /*11690*/  BRA `(.L_x_362) ;  /* 0xfffffffc00fc7947 */ /* 0x000fc0000383ffff */
[----:B------:R-:W-:-:S00]  /*116a0*/  NOP ;  /* 0x0000000000007918 */ /* 0x000fc00000000000 */
        /* <DEDUP_REMOVED lines=13> */
.L_x_363:


//--------------------- .nv.shared._ZN7cutlass13device_kernelINS_4gemm6kernel13GemmUniversalIN4cute5tupleIJiiiiEEENS1_10collective13CollectiveMmaINS1_37MainloopSm90TmaGmmaWarpSpecializedFP8ILi18ENS5_IJNS4_1CILi4EEESB_NSA_ILi1EEEEEENS1_35KernelTmaWarpSpecializedCooperativeEEENS5_IJNSA_ILi256EEENSA_ILi128EEENSA_ILi32EEEEEENS_12float_e4m3_tENS5_IJlSC_lEEESK_SL_NS4_8TiledMMAINS4_8MMA_AtomIJNS4_4SM904GMMA31MMA_64x128x32_F32E4M3E4M3_SS_TNILNSP_7ScaleInE1ELSR_1EEEEEENS4_6LayoutINS5_IJNSA_ILi2EEESC_SC_EEENS5_IJSC_NSA_ILi0EEESX_EEEEENS5_IJNS4_10UnderscoreES10_S10_EEEEENS4_23SM90_TMA_LOAD_MULTICASTENS4_14ComposedLayoutINS4_7SwizzleILi1ELi4ELi3EEENS4_18smem_ptr_flag_bitsILi8EEENSU_INS5_IJNSA_ILi8EEESI_EEENS5_IJSI_SC_EEEEEEEvNS4_8identityES13_S1D_vS1E_EENS_8epilogue10collective6detail29Sm90TmaWarpSpecializedAdapterINS1H_15DefaultEpilogueISK_SL_SL_NS1G_6thread17LinearCombinationISK_Li1EffLNS1L_9ScaleType4KindE0ELNS_15FloatRoundStyleE2ESK_EENS1_15EpilogueDefaultEEEEEvvEEEEvNT_6ParamsE --------------------------
	.section	.nv.shared._ZN7cutlass13device_kernelINS_4gemm6kernel13GemmUniversalIN4cute5tupleIJiiiiEEENS1_10collective13CollectiveMmaINS1_37MainloopSm90TmaGmmaWarpSpecializedFP8ILi18ENS5_IJNS4_1CILi4EEESB_NSA_ILi1EEEEEENS1_35KernelTmaWarpSpecializedCooperativeEEENS5_IJNSA_ILi256EEENSA_ILi128EEENSA_ILi32EEEEEENS_12float_e4m3_tENS5_IJlSC_lEEESK_SL_NS4_8TiledMMAINS4_8MMA_AtomIJNS4_4SM904GMMA31MMA_64x128x32_F32E4M3E4M3_SS_TNILNSP_7ScaleInE1ELSR_1EEEEEENS4_6LayoutINS5_IJNSA_ILi2EEESC_SC_EEENS5_IJSC_NSA_ILi0EEESX_EEEEENS5_IJNS4_10UnderscoreES10_S10_EEEEENS4_23SM90_TMA_LOAD_MULTICASTENS4_14ComposedLayoutINS4_7SwizzleILi1ELi4ELi3EEENS4_18smem_ptr_flag_bitsILi8EEENSU_INS5_IJNSA_ILi8EEESI_EEENS5_IJSI_SC_EEEEEEEvNS4_8identityES13_S1D_vS1E_EENS_8epilogue10collective6detail29Sm90TmaWarpSpecializedAdapterINS1H_15DefaultEpilogueISK_SL_SL_NS1G_6thread17LinearCombinationISK_Li1EffLNS1L_9ScaleType4KindE0ELNS_15FloatRoundStyleE2ESK_EENS1_15EpilogueDefaultEEEEEvvEEEEvNT_6ParamsE,"aw",@nobits
	.sectionflags	@""
	.align	16
	.zero		1024


//--------------------- .nv.shared.reserved.0     --------------------------
	.section	.nv.shared.reserved.0,"aw",@nobits
	.weak		__nv_reservedSMEM_offset_0_alias
	.size		__nv_reservedSMEM_offset_0_alias, 0, 0
	.other		__nv_reservedSMEM_offset_0_alias,@"STO_CUDA_RESERVED_SHARED STV_DEFAULT"
__nv_reservedSMEM_offset_0_alias:
	.zero		0


//--------------------- .nv.global                --------------------------
	.section	.nv.global,"aw",@nobits
.nv.global:
	.type		_ZN40_INTERNAL_a75b126c_4_k_cu_ac913f15_283454cute1_E,@object
	.size		_ZN40_INTERNAL_a75b126c_4_k_cu_ac913f15_283454cute1_E,(_ZN40_INTERNAL_a75b126c_4_k_cu_ac913f15_283454cuda3std3__45__cpo6cbeginE - _ZN40_INTERNAL_a75b126c_4_k_cu_ac913f15_283454cute1_E)
_ZN40_INTERNAL_a75b126c_4_k_cu_ac913f15_283454cute1_E:
	.zero		1
	.type		_ZN40_INTERNAL_a75b126c_4_k_cu_ac913f15_283454cuda3std3__45__cpo6cbeginE,@object
	.size		_ZN40_INTERNAL_a75b126c_4_k_cu_ac913f15_283454cuda3std3__45__cpo6cbeginE,(_ZN40_INTERNAL_a75b126c_4_k_cu_ac913f15_283454cuda3std3__48in_placeE - _ZN40_INTERNAL_a75b126c_4_k_cu_ac913f15_283454cuda3std3__45__cpo6cbeginE)
_ZN40_INTERNAL_a75b126c_4_k_cu_ac913f15_283454cuda3std3__45__cpo6cbeginE:
	.zero		1
	.type		_ZN40_INTERNAL_a75b126c_4_k_cu_ac913f15_283454cuda3std3__48in_placeE,@object
	.size		_ZN40_INTERNAL_a75b126c_4_k_cu_ac913f15_283454cuda3std3__48in_placeE,(_ZN40_INTERNAL_a75b126c_4_k_cu_ac913f15_283454cuda3std6ranges3__45__cpo9iter_moveE - _ZN40_INTERNAL_a75b126c_4_k_cu_ac913f15_283454cuda3std3__48in_placeE)
_ZN40_INTERNAL_a75b126c_4_k_cu_ac913f15_283454cuda3std3__48in_placeE:
	.zero		1
	.type		_ZN40_INTERNAL_a75b126c_4_k_cu_ac913f15_283454cuda3std6ranges3__45__cpo9iter_moveE,@object
	.size		_ZN40_INTERNAL_a75b126c_4_k_cu_ac913f15_283454cuda3std6ranges3__45__cpo9iter_moveE,(_ZN40_INTERNAL_a75b126c_4_k_cu_ac913f15_283454cuda3std3__45__cpo5beginE - _ZN40_INTERNAL_a75b126c_4_k_cu_ac913f15_283454cuda3std6ranges3__45__cpo9iter_moveE)
_ZN40_INTERNAL_a75b126c_4_k_cu_ac913f15_283454cuda3std6ranges3__45__cpo9iter_moveE:
	.zero		1
	.type		_ZN40_INTERNAL_a75b126c_4_k_cu_ac913f15_283454cuda3std3__45__cpo5beginE,@object
	.size		_ZN40_INTERNAL_a75b126c_4_k_cu_ac913f15_283454cuda3std3__45__cpo5beginE,(_ZN40_INTERNAL_a75b126c_4_k_cu_ac913f15_283454cuda3std3__442_GLOBAL__N__a75b126c_4_k_cu_ac913f15_283456ignoreE - _ZN40_INTERNAL_a75b126c_4_k_cu_ac913f15_283454cuda3std3__45__cpo5beginE)
_ZN40_INTERNAL_a75b126c_4_k_cu_ac913f15_283454cuda3std3__45__cpo5beginE:
	.zero		1
	.type		_ZN40_INTERNAL_a75b126c_4_k_cu_ac913f15_283454cuda3std3__442_GLOBAL__N__a75b126c_4_k_cu_ac913f15_283456ignoreE,@object
	.size		_ZN40_INTERNAL_a75b126c_4_k_cu_ac913f15_283454cuda3std3__442_GLOBAL__N__a75b126c_4_k_cu_ac913f15_283456ignoreE,(_ZN40_INTERNAL_a75b126c_4_k_cu_ac913f15_283454cute7productE - _ZN40_INTERNAL_a75b126c_4_k_cu_ac913f15_283454cuda3std3__442_GLOBAL__N__a75b126c_4_k_cu_ac913f15_283456ignoreE)
_ZN40_INTERNAL_a75b126c_4_k_cu_ac913f15_283454cuda3std3__442_GLOBAL__N__a75b126c_4_k_cu_ac913f15_283456ignoreE:
	.zero		1
	.type		_ZN40_INTERNAL_a75b126c_4_k_cu_ac913f15_283454cute7productE,@object
	.size		_ZN40_INTERNAL_a75b126c_4_k_cu_ac913f15_283454cute7productE,(_ZN40_INTERNAL_a75b126c_4_k_cu_ac913f15_283454cuda3std3__45__cpo3endE - _ZN40_INTERNAL_a75b126c_4_k_cu_ac913f15_283454cute7productE)
_ZN40_INTERNAL_a75b126c_4_k_cu_ac913f15_283454cute7productE:
	.zero		1
	.type		_ZN40_INTERNAL_a75b126c_4_k_cu_ac913f15_283454cuda3std3__45__cpo3endE,@object
	.size		_ZN40_INTERNAL_a75b126c_4_k_cu_ac913f15_283454cuda3std3__45__cpo3endE,(_ZN40_INTERNAL_a75b126c_4_k_cu_ac913f15_283454cuda3std3__419piecewise_constructE - _ZN40_INTERNAL_a75b126c_4_k_cu_ac913f15_283454cuda3std3__45__cpo3endE)
_ZN40_INTERNAL_a75b126c_4_k_cu_ac913f15_283454cuda3std3__45__cpo3endE:
	.zero		1
	.type		_ZN40_INTERNAL_a75b126c_4_k_cu_ac913f15_283454cuda3std3__419piecewise_constructE,@object
	.size		_ZN40_INTERNAL_a75b126c_4_k_cu_ac913f15_283454cuda3std3__419piecewise_constructE,(_ZN40_INTERNAL_a75b126c_4_k_cu_ac913f15_283454cuda3std3__45__cpo4cendE - _ZN40_INTERNAL_a75b126c_4_k_cu_ac913f15_283454cuda3std3__419piecewise_constructE)
_ZN40_INTERNAL_a75b126c_4_k_cu_ac913f15_283454cuda3std3__419piecewise_constructE:
	.zero		1
	.type		_ZN40_INTERNAL_a75b126c_4_k_cu_ac913f15_283454cuda3std3__45__cpo4cendE,@object
	.size		_ZN40_INTERNAL_a75b126c_4_k_cu_ac913f15_283454cuda3std3__45__cpo4cendE,(_ZN40_INTERNAL_a75b126c_4_k_cu_ac913f15_283454cuda3std6ranges3__45__cpo4swapE - _ZN40_INTERNAL_a75b126c_4_k_cu_ac913f15_283454cuda3std3__45__cpo4cendE)
_ZN40_INTERNAL_a75b126c_4_k_cu_ac913f15_283454cuda3std3__45__cpo4cendE:
	.zero		1
	.type		_ZN40_INTERNAL_a75b126c_4_k_cu_ac913f15_283454cuda3std6ranges3__45__cpo4swapE,@object
	.size		_ZN40_INTERNAL_a75b126c_4_k_cu_ac913f15_283454cuda3std6ranges3__45__cpo4swapE,(.L_7 - _ZN40_INTERNAL_a75b126c_4_k_cu_ac913f15_283454cuda3std6ranges3__45__cpo4swapE)
_ZN40_INTERNAL_a75b126c_4_k_cu_ac913f15_283454cuda3std6ranges3__45__cpo4swapE:
	.zero		1
.L_7:


//--------------------- .nv.constant0._ZN7cutlass13device_kernelINS_4gemm6kernel13GemmUniversalIN4cute5tupleIJiiiiEEENS1_10collective13CollectiveMmaINS1_37MainloopSm90TmaGmmaWarpSpecializedFP8ILi18ENS5_IJNS4_1CILi4EEESB_NSA_ILi1EEEEEENS1_35KernelTmaWarpSpecializedCooperativeEEENS5_IJNSA_ILi256EEENSA_ILi128EEENSA_ILi32EEEEEENS_12float_e4m3_tENS5_IJlSC_lEEESK_SL_NS4_8TiledMMAINS4_8MMA_AtomIJNS4_4SM904GMMA31MMA_64x128x32_F32E4M3E4M3_SS_TNILNSP_7ScaleInE1ELSR_1EEEEEENS4_6LayoutINS5_IJNSA_ILi2EEESC_SC_EEENS5_IJSC_NSA_ILi0EEESX_EEEEENS5_IJNS4_10UnderscoreES10_S10_EEEEENS4_23SM90_TMA_LOAD_MULTICASTENS4_14ComposedLayoutINS4_7SwizzleILi1ELi4ELi3EEENS4_18smem_ptr_flag_bitsILi8EEENSU_INS5_IJNSA_ILi8EEESI_EEENS5_IJSI_SC_EEEEEEEvNS4_8identityES13_S1D_vS1E_EENS_8epilogue10collective6detail29Sm90TmaWarpSpecializedAdapterINS1H_15DefaultEpilogueISK_SL_SL_NS1G_6thread17LinearCombinationISK_Li1EffLNS1L_9ScaleType4KindE0ELNS_15FloatRoundStyleE2ESK_EENS1_15EpilogueDefaultEEEEEvvEEEEvNT_6ParamsE --------------------------
	.section	.nv.constant0._ZN7cutlass13device_kernelINS_4gemm6kernel13GemmUniversalIN4cute5tupleIJiiiiEEENS1_10collective13CollectiveMmaINS1_37MainloopSm90TmaGmmaWarpSpecializedFP8ILi18ENS5_IJNS4_1CILi4EEESB_NSA_ILi1EEEEEENS1_35KernelTmaWarpSpecializedCooperativeEEENS5_IJNSA_ILi256EEENSA_ILi128EEENSA_ILi32EEEEEENS_12float_e4m3_tENS5_IJlSC_lEEESK_SL_NS4_8TiledMMAINS4_8MMA_AtomIJNS4_4SM904GMMA31MMA_64x128x32_F32E4M3E4M3_SS_TNILNSP_7ScaleInE1ELSR_1EEEEEENS4_6LayoutINS5_IJNSA_ILi2EEESC_SC_EEENS5_IJSC_NSA_ILi0EEESX_EEEEENS5_IJNS4_10UnderscoreES10_S10_EEEEENS4_23SM90_TMA_LOAD_MULTICASTENS4_14ComposedLayoutINS4_7SwizzleILi1ELi4ELi3EEENS4_18smem_ptr_flag_bitsILi8EEENSU_INS5_IJNSA_ILi8EEESI_EEENS5_IJSI_SC_EEEEEEEvNS4_8identityES13_S1D_vS1E_EENS_8epilogue10collective6detail29Sm90TmaWarpSpecializedAdapterINS1H_15DefaultEpilogueISK_SL_SL_NS1G_6thread17LinearCombinationISK_Li1EffLNS1L_9ScaleType4KindE0ELNS_15FloatRoundStyleE2ESK_EENS1_15EpilogueDefaultEEEEEvvEEEEvNT_6ParamsE,"a",@progbits
	.sectionflags	@""
	.align	4
.nv.constant0._ZN7cutlass13device_kernelINS_4gemm6kernel13GemmUniversalIN4cute5tupleIJiiiiEEENS1_10collective13CollectiveMmaINS1_37MainloopSm90TmaGmmaWarpSpecializedFP8ILi18ENS5_IJNS4_1CILi4EEESB_NSA_ILi1EEEEEENS1_35KernelTmaWarpSpecializedCooperativeEEENS5_IJNSA_ILi256EEENSA_ILi128EEENSA_ILi32EEEEEENS_12float_e4m3_tENS5_IJlSC_lEEESK_SL_NS4_8TiledMMAINS4_8MMA_AtomIJNS4_4SM904GMMA31MMA_64x128x32_F32E4M3E4M3_SS_TNILNSP_7ScaleInE1ELSR_1EEEEEENS4_6LayoutINS5_IJNSA_ILi2EEESC_SC_EEENS5_IJSC_NSA_ILi0EEESX_EEEEENS5_IJNS4_10UnderscoreES10_S10_EEEEENS4_23SM90_TMA_LOAD_MULTICASTENS4_14ComposedLayoutINS4_7SwizzleILi1ELi4ELi3EEENS4_18smem_ptr_flag_bitsILi8EEENSU_INS5_IJNSA_ILi8EEESI_EEENS5_IJSI_SC_EEEEEEEvNS4_8identityES13_S1D_vS1E_EENS_8epilogue10collective6detail29Sm90TmaWarpSpecializedAdapterINS1H_15DefaultEpilogueISK_SL_SL_NS1G_6thread17LinearCombinationISK_Li1EffLNS1L_9ScaleType4KindE0ELNS_15FloatRoundStyleE2ESK_EENS1_15EpilogueDefaultEEEEEvvEEEEvNT_6ParamsE:
	.zero		1664


//--------------------- SYMBOLS --------------------------

	.type		.nv.reservedSmem.offset0,@object
	.size		.nv.reservedSmem.offset0,0x4
